	.target	sm_80

	.elftype	@"ET_EXEC"


//--------------------- .note.nv.tkinfo           --------------------------
	.section	.note.nv.tkinfo,"",@"SHT_NOTE"
	.sectionflags	@"SHF_NOTE_NV_TKINFO"
	.tkinfo
        /*0018*/ 	.word	0x00000002
        /*0030*/ 	.string	""
        /*0030*/ 	.string	"ptxas"
        /*0030*/ 	.string	"Cuda compilation tools, release 13.0, V13.0.88"
        /*0030*/ 	.string	"Build cuda_13.0.r13.0/compiler.36424714_0"
        /*0030*/ 	.string	"-v  -suppress-debug-info  -lineinfo  -arch sm_80 "



//--------------------- .note.nv.cuinfo           --------------------------
	.section	.note.nv.cuinfo,"",@"SHT_NOTE"
	.sectionflags	@"SHF_NOTE_NV_CUINFO"
        /*0018*/ 	.short	0x0002
        /*001a*/ 	.short	0x0050
        /*001c*/ 	.short	0x0082
	.zero		2


//--------------------- .nv.info                  --------------------------
	.section	.nv.info,"",@"SHT_CUDA_INFO"
	.align	4


	//----- nvinfo : EIATTR_REGCOUNT
	.align		4
        /*0000*/ 	.byte	0x04, 0x2f
        /*0002*/ 	.short	(.L_1 - .L_0)
	.align		4
.L_0:
        /*0004*/ 	.word	index@(matmul_kernel)
        /*0008*/ 	.word	0x00000062


	//----- nvinfo : EIATTR_FRAME_SIZE
	.align		4
.L_1:
        /*000c*/ 	.byte	0x04, 0x11
        /*000e*/ 	.short	(.L_3 - .L_2)
	.align		4
.L_2:
        /*0010*/ 	.word	index@(matmul_kernel)
        /*0014*/ 	.word	0x00000000


	//----- nvinfo : EIATTR_MIN_STACK_SIZE
	.align		4
.L_3:
        /*0018*/ 	.byte	0x04, 0x12
        /*001a*/ 	.short	(.L_5 - .L_4)
	.align		4
.L_4:
        /*001c*/ 	.word	index@(matmul_kernel)
        /*0020*/ 	.word	0x00000000
.L_5:


//--------------------- .nv.info.matmul_kernel    --------------------------
	.section	.nv.info.matmul_kernel,"",@"SHT_CUDA_INFO"
	.sectionflags	@""
	.align	4


	//----- nvinfo : EIATTR_CUDA_API_VERSION
	.align		4
        /*0000*/ 	.byte	0x04, 0x37
        /*0002*/ 	.short	(.L_7 - .L_6)
.L_6:
        /*0004*/ 	.word	0x00000082


	//----- nvinfo : EIATTR_SW2861232_WAR
	.align		4
.L_7:
        /*0008*/ 	.byte	0x01, 0x35
	.zero		2


	//----- nvinfo : EIATTR_PARAM_CBANK
	.align		4
        /*000c*/ 	.byte	0x04, 0x0a
        /*000e*/ 	.short	(.L_9 - .L_8)
	.align		4
.L_8:
        /*0010*/ 	.word	index@(.nv.constant0.matmul_kernel)
        /*0014*/ 	.short	0x0160
        /*0016*/ 	.short	0x0050


	//----- nvinfo : EIATTR_CBANK_PARAM_SIZE
	.align		4
.L_9:
        /*0018*/ 	.byte	0x03, 0x19
        /*001a*/ 	.short	0x0050


	//----- nvinfo : EIATTR_KPARAM_INFO
	.align		4
        /*001c*/ 	.byte	0x04, 0x17
        /*001e*/ 	.short	(.L_11 - .L_10)
.L_10:
        /*0020*/ 	.word	0x00000000
        /*0024*/ 	.short	0x000d
        /*0026*/ 	.short	0x0048
        /*0028*/ 	.byte	0x00, 0xf4, 0x21, 0x00


	//----- nvinfo : EIATTR_KPARAM_INFO
	.align		4
.L_11:
        /*002c*/ 	.byte	0x04, 0x17
        /*002e*/ 	.short	(.L_13 - .L_12)
.L_12:
        /*0030*/ 	.word	0x00000000
        /*0034*/ 	.short	0x000c
        /*0036*/ 	.short	0x0040
        /*0038*/ 	.byte	0x00, 0xf4, 0x21, 0x00


	//----- nvinfo : EIATTR_KPARAM_INFO
	.align		4
.L_13:
        /*003c*/ 	.byte	0x04, 0x17
        /*003e*/ 	.short	(.L_15 - .L_14)
.L_14:
        /*0040*/ 	.word	0x00000000
        /*0044*/ 	.short	0x000b
        /*0046*/ 	.short	0x0038
        /*0048*/ 	.byte	0x00, 0xf0, 0x11, 0x00


	//----- nvinfo : EIATTR_KPARAM_INFO
	.align		4
.L_15:
        /*004c*/ 	.byte	0x04, 0x17
        /*004e*/ 	.short	(.L_17 - .L_16)
.L_16:
        /*0050*/ 	.word	0x00000000
        /*0054*/ 	.short	0x000a
        /*0056*/ 	.short	0x0034
        /*0058*/ 	.byte	0x00, 0xf0, 0x11, 0x00


	//----- nvinfo : EIATTR_KPARAM_INFO
	.align		4
.L_17:
        /*005c*/ 	.byte	0x04, 0x17
        /*005e*/ 	.short	(.L_19 - .L_18)
.L_18:
        /*0060*/ 	.word	0x00000000
        /*0064*/ 	.short	0x0009
        /*0066*/ 	.short	0x0030
        /*0068*/ 	.byte	0x00, 0xf0, 0x11, 0x00


	//----- nvinfo : EIATTR_KPARAM_INFO
	.align		4
.L_19:
        /*006c*/ 	.byte	0x04, 0x17
        /*006e*/ 	.short	(.L_21 - .L_20)
.L_20:
        /*0070*/ 	.word	0x00000000
        /*0074*/ 	.short	0x0008
        /*0076*/ 	.short	0x002c
        /*0078*/ 	.byte	0x00, 0xf0, 0x11, 0x00


	//----- nvinfo : EIATTR_KPARAM_INFO
	.align		4
.L_21:
        /*007c*/ 	.byte	0x04, 0x17
        /*007e*/ 	.short	(.L_23 - .L_22)
.L_22:
        /*0080*/ 	.word	0x00000000
        /*0084*/ 	.short	0x0007
        /*0086*/ 	.short	0x0028
        /*0088*/ 	.byte	0x00, 0xf0, 0x11, 0x00


	//----- nvinfo : EIATTR_KPARAM_INFO
	.align		4
.L_23:
        /*008c*/ 	.byte	0x04, 0x17
        /*008e*/ 	.short	(.L_25 - .L_24)
.L_24:
        /*0090*/ 	.word	0x00000000
        /*0094*/ 	.short	0x0006
        /*0096*/ 	.short	0x0024
        /*0098*/ 	.byte	0x00, 0xf0, 0x11, 0x00


	//----- nvinfo : EIATTR_KPARAM_INFO
	.align		4
.L_25:
        /*009c*/ 	.byte	0x04, 0x17
        /*009e*/ 	.short	(.L_27 - .L_26)
.L_26:
        /*00a0*/ 	.word	0x00000000
        /*00a4*/ 	.short	0x0005
        /*00a6*/ 	.short	0x0020
        /*00a8*/ 	.byte	0x00, 0xf0, 0x11, 0x00


	//----- nvinfo : EIATTR_KPARAM_INFO
	.align		4
.L_27:
        /*00ac*/ 	.byte	0x04, 0x17
        /*00ae*/ 	.short	(.L_29 - .L_28)
.L_28:
        /*00b0*/ 	.word	0x00000000
        /*00b4*/ 	.short	0x0004
        /*00b6*/ 	.short	0x001c
        /*00b8*/ 	.byte	0x00, 0xf0, 0x11, 0x00


	//----- nvinfo : EIATTR_KPARAM_INFO
	.align		4
.L_29:
        /*00bc*/ 	.byte	0x04, 0x17
        /*00be*/ 	.short	(.L_31 - .L_30)
.L_30:
        /*00c0*/ 	.word	0x00000000
        /*00c4*/ 	.short	0x0003
        /*00c6*/ 	.short	0x0018
        /*00c8*/ 	.byte	0x00, 0xf0, 0x11, 0x00


	//----- nvinfo : EIATTR_KPARAM_INFO
	.align		4
.L_31:
        /*00cc*/ 	.byte	0x04, 0x17
        /*00ce*/ 	.short	(.L_33 - .L_32)
.L_32:
        /*00d0*/ 	.word	0x00000000
        /*00d4*/ 	.short	0x0002
        /*00d6*/ 	.short	0x0010
        /*00d8*/ 	.byte	0x00, 0xf4, 0x21, 0x00


	//----- nvinfo : EIATTR_KPARAM_INFO
	.align		4
.L_33:
        /*00dc*/ 	.byte	0x04, 0x17
        /*00de*/ 	.short	(.L_35 - .L_34)
.L_34:
        /*00e0*/ 	.word	0x00000000
        /*00e4*/ 	.short	0x0001
        /*00e6*/ 	.short	0x0008
        /*00e8*/ 	.byte	0x00, 0xf4, 0x21, 0x00


	//----- nvinfo : EIATTR_KPARAM_INFO
	.align		4
.L_35:
        /*00ec*/ 	.byte	0x04, 0x17
        /*00ee*/ 	.short	(.L_37 - .L_36)
.L_36:
        /*00f0*/ 	.word	0x00000000
        /*00f4*/ 	.short	0x0000
        /*00f6*/ 	.short	0x0000
        /*00f8*/ 	.byte	0x00, 0xf4, 0x21, 0x00


	//----- nvinfo : EIATTR_MAXREG_COUNT
	.align		4
.L_37:
        /*00fc*/ 	.byte	0x03, 0x1b
        /*00fe*/ 	.short	0x00ff


	//----- nvinfo : EIATTR_NUM_BARRIERS
	.align		4
        /*0100*/ 	.byte	0x02, 0x4c
        /*0102*/ 	.byte	0x01
	.zero		1


	//----- nvinfo : EIATTR_MERCURY_ISA_VERSION
	.align		4
        /*0104*/ 	.byte	0x03, 0x5f
        /*0106*/ 	.short	0x0000


	//----- nvinfo : EIATTR_EXIT_INSTR_OFFSETS
	.align		4
        /*0108*/ 	.byte	0x04, 0x1c
        /*010a*/ 	.short	(.L_39 - .L_38)


	//   ....[0]....
.L_38:
        /*010c*/ 	.word	0x00003750


	//   ....[1]....
        /*0110*/ 	.word	0x00003770


	//----- nvinfo : EIATTR_REQNTID
	.align		4
.L_39:
        /*0114*/ 	.byte	0x04, 0x10
        /*0116*/ 	.short	(.L_41 - .L_40)
.L_40:
        /*0118*/ 	.word	0x00000100
        /*011c*/ 	.word	0x00000001
        /*0120*/ 	.word	0x00000001
.L_41:


//--------------------- .nv.callgraph             --------------------------
	.section	.nv.callgraph,"",@"SHT_CUDA_CALLGRAPH"
	.align	4
	.sectionentsize	8
	.align		4
        /*0000*/ 	.word	0x00000000
	.align		4
        /*0004*/ 	.word	0xffffffff
	.align		4
        /*0008*/ 	.word	0x00000000
	.align		4
        /*000c*/ 	.word	0xfffffffe
	.align		4
        /*0010*/ 	.word	0x00000000
	.align		4
        /*0014*/ 	.word	0xfffffffd
	.align		4
        /*0018*/ 	.word	0x00000000
	.align		4
        /*001c*/ 	.word	0xfffffffc


//--------------------- .nv.rel.action            --------------------------
	.section	.nv.rel.action,"",@"SHT_CUDA_RELOCINFO"
	.align	8
	.sectionentsize	8
        /*0000*/ 	.byte	0x73, 0x00, 0x00, 0x00, 0x00, 0x00, 0x00, 0x00, 0x00, 0x00, 0x00, 0x11, 0x25, 0x00, 0x05, 0x36


//--------------------- .nv.constant0.matmul_kernel --------------------------
	.section	.nv.constant0.matmul_kernel,"a",@progbits
	.sectionflags	@""
	.align	4
.nv.constant0.matmul_kernel:
	.zero		432


//--------------------- .text.matmul_kernel       --------------------------
	.section	.text.matmul_kernel,"ax",@progbits
	.sectioninfo	@"SHI_REGISTERS=98"
	.align	128
        .global         matmul_kernel
        .type           matmul_kernel,@function
        .size           matmul_kernel,(.L_x_4 - matmul_kernel)
        .other          matmul_kernel,@"STO_CUDA_ENTRY STV_DEFAULT"
matmul_kernel:
.text.matmul_kernel:
[----:B------:R-:W-:Y:S02]  /*0000*/  IMAD.MOV.U32 R1, RZ, RZ, c[0x0][0x28] ;  /* 0x00000a00ff017624 */ /* 0x000fe400078e00ff */
[----:B------:R-:W-:Y:S01]  /*0010*/  IMAD.MOV.U32 R6, RZ, RZ, 0x3f ;  /* 0x0000003fff067424 */ /* 0x000fe200078e00ff */
[----:B------:R-:W1:Y:S01]  /*0020*/  S2R R5, SR_CTAID.X ;  /* 0x0000000000057919 */ /* 0x000e620000002500 */
[----:B------:R-:W-:Y:S01]  /*0030*/  IABS R17, c[0x0][0x178] ;  /* 0x00005e0000117a13 */ /* 0x000fe20000000000 */
[----:B------:R-:W-:Y:S01]  /*0040*/  IMAD.MOV.U32 R37, RZ, RZ, c[0x0][0x188] ;  /* 0x00006200ff257624 */ /* 0x000fe200078e00ff */
[----:B------:R-:W-:Y:S01]  /*0050*/  IABS R16, c[0x0][0x17c] ;  /* 0x00005f0000107a13 */ /* 0x000fe20000000000 */
[----:B------:R-:W2:Y:S01]  /*0060*/  S2R R60, SR_TID.X ;  /* 0x00000000003c7919 */ /* 0x000ea20000002100 */
[----:B------:R-:W-:Y:S01]  /*0070*/  IADD3 R0, R6, c[0x0][0x17c], RZ ;  /* 0x00005f0006007a10 */ /* 0x000fe20007ffe0ff */
[----:B------:R-:W-:Y:S02]  /*0080*/  ULDC.64 UR12, c[0x0][0x118] ;  /* 0x00004600000c7ab9 */ /* 0x000fe40000000a00 */
[----:B------:R-:W-:Y:S01]  /*0090*/  ULDC UR4, c[0x0][0x180] ;  /* 0x0000600000047ab9 */ /* 0x000fe20000000800 */
[----:B------:R-:W-:Y:S01]  /*00a0*/  SHF.R.S32.HI R3, RZ, 0x1f, R0 ;  /* 0x0000001fff037819 */ /* 0x000fe20000011400 */
[----:B------:R-:W-:-:S02]  /*00b0*/  UIADD3 UR8, UR4, -0x20, URZ ;  /* 0xffffffe004087890 */ /* 0x000fc4000fffe03f */
[----:B------:R-:W-:Y:S01]  /*00c0*/  ULDC.64 UR6, c[0x0][0x188] ;  /* 0x0000620000067ab9 */ /* 0x000fe20000000a00 */
[----:B------:R-:W-:Y:S01]  /*00d0*/  LEA.HI R3, R3, R0, RZ, 0x6 ;  /* 0x0000000003037211 */ /* 0x000fe200078f30ff */
[----:B------:R-:W-:Y:S02]  /*00e0*/  USHF.L.U32 UR5, UR6, 0x5, URZ ;  /* 0x0000000506057899 */ /* 0x000fe4000800063f */
[----:B------:R-:W-:Y:S01]  /*00f0*/  USHF.L.U32 UR6, UR7, 0x5, URZ ;  /* 0x0000000507067899 */ /* 0x000fe2000800063f */
[----:B------:R-:W-:-:S03]  /*0100*/  SHF.R.S32.HI R3, RZ, 0x6, R3 ;  /* 0x00000006ff037819 */ /* 0x000fc60000011403 */
[----:B------:R-:W-:Y:S02]  /*0110*/  IMAD.U32 R59, RZ, RZ, UR5 ;  /* 0x00000005ff3b7e24 */ /* 0x000fe4000f8e00ff */
[----:B------:R-:W-:Y:S01]  /*0120*/  IMAD.SHL.U32 R4, R3, 0x8, RZ ;  /* 0x0000000803047824 */ /* 0x000fe200078e00ff */
[----:B-1----:R-:W-:-:S04]  /*0130*/  IABS R10, R5 ;  /* 0x00000005000a7213 */ /* 0x002fc80000000000 */
[-C--:B------:R-:W-:Y:S01]  /*0140*/  IABS R7, R4.reuse ;  /* 0x0000000400077213 */ /* 0x080fe20000000000 */
[C---:B--2---:R-:W-:Y:S01]  /*0150*/  IMAD.SHL.U32 R73, R60.reuse, 0x4, RZ ;  /* 0x000000043c497824 */ /* 0x044fe200078e00ff */
[----:B------:R-:W-:Y:S02]  /*0160*/  IABS R11, R4 ;  /* 0x00000004000b7213 */ /* 0x000fe40000000000 */
[----:B------:R-:W1:Y:S01]  /*0170*/  I2F.RP R0, R7 ;  /* 0x0000000700007306 */ /* 0x000e620000209400 */
[----:B------:R-:W-:Y:S02]  /*0180*/  SHF.R.U32.HI R93, RZ, 0x6, R60 ;  /* 0x00000006ff5d7819 */ /* 0x000fe4000001163c */
[----:B------:R-:W-:Y:S02]  /*0190*/  LOP3.LUT R72, R60, 0x1f, RZ, 0xc0, !PT ;  /* 0x0000001f3c487812 */ /* 0x000fe400078ec0ff */
[----:B------:R-:W-:-:S03]  /*01a0*/  SGXT.U32 R93, R93, 0x2 ;  /* 0x000000025d5d781a */ /* 0x000fc60000000000 */
[----:B------:R-:W-:Y:S01]  /*01b0*/  IMAD R46, R72, c[0x0][0x18c], RZ ;  /* 0x00006300482e7a24 */ /* 0x000fe200078e02ff */
[C---:B------:R-:W-:Y:S01]  /*01c0*/  LOP3.LUT R86, R93.reuse, 0x4, RZ, 0xfc, !PT ;  /* 0x000000045d567812 */ /* 0x040fe200078efcff */
[C---:B------:R-:W-:Y:S01]  /*01d0*/  IMAD R36, R93.reuse, c[0x0][0x188], RZ ;  /* 0x000062005d247a24 */ /* 0x040fe200078e02ff */
[C---:B------:R-:W-:Y:S01]  /*01e0*/  LOP3.LUT R84, R93.reuse, 0x8, RZ, 0xfc, !PT ;  /* 0x000000085d547812 */ /* 0x040fe200078efcff */
[----:B------:R-:W-:Y:S01]  /*01f0*/  IMAD.SHL.U32 R75, R46, 0x4, RZ ;  /* 0x000000042e4b7824 */ /* 0x000fe200078e00ff */
[C---:B------:R-:W-:Y:S01]  /*0200*/  LOP3.LUT R82, R93.reuse, 0xc, RZ, 0xfc, !PT ;  /* 0x0000000c5d527812 */ /* 0x040fe200078efcff */
[----:B------:R-:W-:Y:S01]  /*0210*/  IMAD.SHL.U32 R91, R36, 0x4, RZ ;  /* 0x00000004245b7824 */ /* 0x000fe200078e00ff */
[----:B------:R-:W-:Y:S01]  /*0220*/  LOP3.LUT R80, R93, 0x10, RZ, 0xfc, !PT ;  /* 0x000000105d507812 */ /* 0x000fe200078efcff */
[----:B-1----:R-:W1:Y:S01]  /*0230*/  MUFU.RCP R0, R0 ;  /* 0x0000000000007308 */ /* 0x002e620000001000 */
[----:B------:R-:W-:Y:S01]  /*0240*/  IMAD R45, R37, 0x4, R36 ;  /* 0x00000004252d7824 */ /* 0x000fe200078e0224 */
[----:B------:R-:W-:-:S02]  /*0250*/  LOP3.LUT R78, R93, 0x14, RZ, 0xfc, !PT ;  /* 0x000000145d4e7812 */ /* 0x000fc400078efcff */
[----:B------:R-:W-:Y:S01]  /*0260*/  LOP3.LUT R76, R93, 0x18, RZ, 0xfc, !PT ;  /* 0x000000185d4c7812 */ /* 0x000fe200078efcff */
[----:B------:R-:W-:Y:S01]  /*0270*/  IMAD.SHL.U32 R89, R45, 0x4, RZ ;  /* 0x000000042d597824 */ /* 0x000fe200078e00ff */
[----:B------:R-:W-:Y:S01]  /*0280*/  LOP3.LUT R74, R93, 0x1c, RZ, 0xfc, !PT ;  /* 0x0000001c5d4a7812 */ /* 0x000fe200078efcff */
[----:B------:R-:W-:-:S04]  /*0290*/  IMAD R43, R37, 0x4, R45 ;  /* 0x00000004252b7824 */ /* 0x000fc800078e022d */
[----:B------:R-:W-:Y:S02]  /*02a0*/  IMAD.SHL.U32 R87, R43, 0x4, RZ ;  /* 0x000000042b577824 */ /* 0x000fe400078e00ff */
[C---:B------:R-:W-:Y:S01]  /*02b0*/  IMAD R42, R37.reuse, 0x4, R43 ;  /* 0x00000004252a7824 */ /* 0x040fe200078e022b */
[----:B-1----:R-:W-:Y:S01]  /*02c0*/  IADD3 R2, R0, 0xffffffe, RZ ;  /* 0x0ffffffe00027810 */ /* 0x002fe20007ffe0ff */
[----:B------:R-:W-:Y:S02]  /*02d0*/  IMAD.MOV R0, RZ, RZ, -R11 ;  /* 0x000000ffff007224 */ /* 0x000fe400078e0a0b */
[----:B------:R-:W-:Y:S01]  /*02e0*/  IMAD.SHL.U32 R85, R42, 0x4, RZ ;  /* 0x000000042a557824 */ /* 0x000fe200078e00ff */
[----:B------:R1:W2:Y:S01]  /*02f0*/  F2I.FTZ.U32.TRUNC.NTZ R3, R2 ;  /* 0x0000000200037305 */ /* 0x0002a2000021f000 */
[----:B------:R-:W-:-:S04]  /*0300*/  IMAD R41, R37, 0x4, R42 ;  /* 0x0000000425297824 */ /* 0x000fc800078e022a */
[----:B------:R-:W-:Y:S02]  /*0310*/  IMAD.SHL.U32 R83, R41, 0x4, RZ ;  /* 0x0000000429537824 */ /* 0x000fe400078e00ff */
[C---:B------:R-:W-:Y:S02]  /*0320*/  IMAD R40, R37.reuse, 0x4, R41 ;  /* 0x0000000425287824 */ /* 0x040fe400078e0229 */
[----:B-1----:R-:W-:Y:S02]  /*0330*/  IMAD.MOV.U32 R2, RZ, RZ, RZ ;  /* 0x000000ffff027224 */ /* 0x002fe400078e00ff */
[----:B------:R-:W-:Y:S02]  /*0340*/  IMAD.SHL.U32 R81, R40, 0x4, RZ ;  /* 0x0000000428517824 */ /* 0x000fe400078e00ff */
[----:B------:R-:W-:Y:S02]  /*0350*/  IMAD R38, R37, 0x4, R40 ;  /* 0x0000000425267824 */ /* 0x000fe400078e0228 */
[----:B--2---:R-:W-:-:S02]  /*0360*/  IMAD.MOV R8, RZ, RZ, -R3 ;  /* 0x000000ffff087224 */ /* 0x004fc400078e0a03 */
[----:B------:R-:W-:Y:S02]  /*0370*/  IMAD.SHL.U32 R79, R38, 0x4, RZ ;  /* 0x00000004264f7824 */ /* 0x000fe400078e00ff */
[----:B------:R-:W-:Y:S02]  /*0380*/  IMAD R9, R8, R7, RZ ;  /* 0x0000000708097224 */ /* 0x000fe400078e02ff */
[----:B------:R-:W-:Y:S02]  /*0390*/  IMAD.MOV.U32 R8, RZ, RZ, R10 ;  /* 0x000000ffff087224 */ /* 0x000fe400078e000a */
[----:B------:R-:W-:-:S04]  /*03a0*/  IMAD.HI.U32 R3, R3, R9, R2 ;  /* 0x0000000903037227 */ /* 0x000fc800078e0002 */
[----:B------:R-:W-:Y:S02]  /*03b0*/  IMAD R37, R37, 0x4, R38 ;  /* 0x0000000425257824 */ /* 0x000fe400078e0226 */
[----:B------:R-:W-:-:S04]  /*03c0*/  IMAD.HI.U32 R3, R3, R8, RZ ;  /* 0x0000000803037227 */ /* 0x000fc800078e00ff */
[----:B------:R-:W-:Y:S02]  /*03d0*/  IMAD R0, R3, R0, R8 ;  /* 0x0000000003007224 */ /* 0x000fe400078e0208 */
[----:B------:R-:W-:-:S03]  /*03e0*/  IMAD.SHL.U32 R77, R37, 0x4, RZ ;  /* 0x00000004254d7824 */ /* 0x000fc600078e00ff */
[----:B------:R-:W-:-:S13]  /*03f0*/  ISETP.GT.U32.AND P1, PT, R7, R0, PT ;  /* 0x000000000700720c */ /* 0x000fda0003f24070 */
[----:B------:R-:W-:Y:S01]  /*0400*/  @!P1 IMAD.IADD R0, R0, 0x1, -R7 ;  /* 0x0000000100009824 */ /* 0x000fe200078e0a07 */
[----:B------:R-:W-:Y:S02]  /*0410*/  @!P1 IADD3 R3, R3, 0x1, RZ ;  /* 0x0000000103039810 */ /* 0x000fe40007ffe0ff */
[----:B------:R-:W-:Y:S02]  /*0420*/  ISETP.NE.AND P1, PT, R4, RZ, PT ;  /* 0x000000ff0400720c */ /* 0x000fe40003f25270 */
[----:B------:R-:W-:Y:S02]  /*0430*/  ISETP.GE.U32.AND P0, PT, R0, R7, PT ;  /* 0x000000070000720c */ /* 0x000fe40003f06070 */
[----:B------:R-:W-:-:S04]  /*0440*/  LOP3.LUT R0, R5, R4, RZ, 0x3c, !PT ;  /* 0x0000000405007212 */ /* 0x000fc800078e3cff */
[----:B------:R-:W-:Y:S02]  /*0450*/  ISETP.GE.AND P2, PT, R0, RZ, PT ;  /* 0x000000ff0000720c */ /* 0x000fe40003f46270 */
[----:B------:R-:W-:-:S05]  /*0460*/  IADD3 R0, R6, c[0x0][0x178], RZ ;  /* 0x00005e0006007a10 */ /* 0x000fca0007ffe0ff */
[----:B------:R-:W-:-:S05]  /*0470*/  @P0 IADD3 R3, R3, 0x1, RZ ;  /* 0x0000000103030810 */ /* 0x000fca0007ffe0ff */
[----:B------:R-:W-:Y:S01]  /*0480*/  IMAD.MOV.U32 R2, RZ, RZ, R3 ;  /* 0x000000ffff027224 */ /* 0x000fe200078e0003 */
[----:B------:R-:W-:-:S03]  /*0490*/  SHF.R.S32.HI R3, RZ, 0x1f, R0 ;  /* 0x0000001fff037819 */ /* 0x000fc60000011400 */
[----:B------:R-:W-:Y:S01]  /*04a0*/  @!P2 IMAD.MOV R2, RZ, RZ, -R2 ;  /* 0x000000ffff02a224 */ /* 0x000fe200078e0a02 */
[----:B------:R-:W-:Y:S02]  /*04b0*/  @!P1 LOP3.LUT R2, RZ, R4, RZ, 0x33, !PT ;  /* 0x00000004ff029212 */ /* 0x000fe400078e33ff */
[----:B------:R-:W-:-:S03]  /*04c0*/  LEA.HI R3, R3, R0, RZ, 0x6 ;  /* 0x0000000003037211 */ /* 0x000fc600078f30ff */
[----:B------:R-:W-:Y:S02]  /*04d0*/  IMAD.SHL.U32 R8, R2, 0x8, RZ ;  /* 0x0000000802087824 */ /* 0x000fe400078e00ff */
[----:B------:R-:W-:-:S03]  /*04e0*/  IMAD.MOV R2, RZ, RZ, -R2 ;  /* 0x000000ffff027224 */ /* 0x000fc600078e0a02 */
[----:B------:R-:W-:Y:S01]  /*04f0*/  LEA.HI.SX32 R3, R3, -R8, 0x1a ;  /* 0x8000000803037211 */ /* 0x000fe200078fd2ff */
[----:B------:R-:W-:Y:S02]  /*0500*/  IMAD R10, R4, R2, R5 ;  /* 0x00000002040a7224 */ /* 0x000fe400078e0205 */
[----:B------:R-:W-:Y:S01]  /*0510*/  IMAD.MOV.U32 R2, RZ, RZ, RZ ;  /* 0x000000ffff027224 */ /* 0x000fe200078e00ff */
[----:B------:R-:W-:Y:S02]  /*0520*/  IMNMX R9, R3, 0x8, PT ;  /* 0x0000000803097817 */ /* 0x000fe40003800200 */
[----:B------:R-:W-:Y:S02]  /*0530*/  IABS R4, R10 ;  /* 0x0000000a00047213 */ /* 0x000fe40000000000 */
[----:B------:R-:W-:-:S04]  /*0540*/  IABS R7, R9 ;  /* 0x0000000900077213 */ /* 0x000fc80000000000 */
[----:B------:R-:W1:Y:S08]  /*0550*/  I2F.RP R0, R7 ;  /* 0x0000000700007306 */ /* 0x000e700000209400 */
[----:B-1----:R-:W1:Y:S02]  /*0560*/  MUFU.RCP R0, R0 ;  /* 0x0000000000007308 */ /* 0x002e640000001000 */
[----:B-1----:R-:W-:-:S06]  /*0570*/  IADD3 R3, R0, 0xffffffe, RZ ;  /* 0x0ffffffe00037810 */ /* 0x002fcc0007ffe0ff */
[----:B------:R-:W1:Y:S02]  /*0580*/  F2I.FTZ.U32.TRUNC.NTZ R3, R3 ;  /* 0x0000000300037305 */ /* 0x000e64000021f000 */
[----:B-1----:R-:W-:-:S04]  /*0590*/  IMAD.MOV R6, RZ, RZ, -R3 ;  /* 0x000000ffff067224 */ /* 0x002fc800078e0a03 */
[----:B------:R-:W-:Y:S01]  /*05a0*/  IMAD R5, R6, R7, RZ ;  /* 0x0000000706057224 */ /* 0x000fe200078e02ff */
[----:B------:R-:W-:-:S03]  /*05b0*/  IABS R6, R9 ;  /* 0x0000000900067213 */ /* 0x000fc60000000000 */
[----:B------:R-:W-:-:S04]  /*05c0*/  IMAD.HI.U32 R2, R3, R5, R2 ;  /* 0x0000000503027227 */ /* 0x000fc800078e0002 */
[----:B------:R-:W-:Y:S02]  /*05d0*/  IMAD.MOV.U32 R3, RZ, RZ, R4 ;  /* 0x000000ffff037224 */ /* 0x000fe400078e0004 */
[----:B------:R-:W-:Y:S02]  /*05e0*/  IMAD.MOV R0, RZ, RZ, -R6 ;  /* 0x000000ffff007224 */ /* 0x000fe400078e0a06 */
[----:B------:R-:W-:Y:S01]  /*05f0*/  IMAD.HI.U32 R2, R2, R3, RZ ;  /* 0x0000000302027227 */ /* 0x000fe200078e00ff */
[----:B------:R-:W1:Y:S03]  /*0600*/  I2F.RP R6, R16 ;  /* 0x0000001000067306 */ /* 0x000e660000209400 */
[----:B------:R-:W-:-:S05]  /*0610*/  IMAD R0, R2, R0, R3 ;  /* 0x0000000002007224 */ /* 0x000fca00078e0203 */
[----:B------:R-:W2:Y:S01]  /*0620*/  I2F.RP R3, R17 ;  /* 0x0000001100037306 */ /* 0x000ea20000209400 */
[----:B------:R-:W-:-:S07]  /*0630*/  ISETP.GT.U32.AND P1, PT, R7, R0, PT ;  /* 0x000000000700720c */ /* 0x000fce0003f24070 */
[----:B-1----:R-:W1:Y:S06]  /*0640*/  MUFU.RCP R6, R6 ;  /* 0x0000000600067308 */ /* 0x002e6c0000001000 */
[----:B------:R-:W-:Y:S01]  /*0650*/  @!P1 IMAD.IADD R0, R0, 0x1, -R7 ;  /* 0x0000000100009824 */ /* 0x000fe200078e0a07 */
[----:B------:R-:W-:Y:S01]  /*0660*/  @!P1 IADD3 R2, R2, 0x1, RZ ;  /* 0x0000000102029810 */ /* 0x000fe20007ffe0ff */
[----:B--2---:R-:W2:Y:S01]  /*0670*/  MUFU.RCP R3, R3 ;  /* 0x0000000300037308 */ /* 0x004ea20000001000 */
[----:B------:R-:W-:Y:S02]  /*0680*/  ISETP.NE.AND P1, PT, R9, RZ, PT ;  /* 0x000000ff0900720c */ /* 0x000fe40003f25270 */
[----:B------:R-:W-:-:S02]  /*0690*/  ISETP.GE.U32.AND P0, PT, R0, R7, PT ;  /* 0x000000070000720c */ /* 0x000fc40003f06070 */
[----:B------:R-:W-:Y:S02]  /*06a0*/  LOP3.LUT R0, R10, R9, RZ, 0x3c, !PT ;  /* 0x000000090a007212 */ /* 0x000fe400078e3cff */
[----:B------:R-:W-:Y:S02]  /*06b0*/  SHF.R.U32.HI R7, RZ, 0x5, R60 ;  /* 0x00000005ff077819 */ /* 0x000fe4000001163c */
[----:B------:R-:W-:Y:S02]  /*06c0*/  ISETP.GE.AND P2, PT, R0, RZ, PT ;  /* 0x000000ff0000720c */ /* 0x000fe40003f46270 */
[----:B-1----:R-:W-:Y:S02]  /*06d0*/  IADD3 R4, R6, 0xffffffe, RZ ;  /* 0x0ffffffe06047810 */ /* 0x002fe40007ffe0ff */
[----:B------:R-:W-:Y:S02]  /*06e0*/  SGXT.U32 R7, R7, 0x3 ;  /* 0x000000030707781a */ /* 0x000fe40000000000 */
[----:B------:R-:W1:Y:S01]  /*06f0*/  F2I.FTZ.U32.TRUNC.NTZ R5, R4 ;  /* 0x0000000400057305 */ /* 0x000e62000021f000 */
[----:B--2---:R-:W-:-:S02]  /*0700*/  IADD3 R0, R3, 0xffffffe, RZ ;  /* 0x0ffffffe03007810 */ /* 0x004fc40007ffe0ff */
[----:B------:R-:W-:-:S05]  /*0710*/  @P0 IADD3 R2, R2, 0x1, RZ ;  /* 0x0000000102020810 */ /* 0x000fca0007ffe0ff */
[----:B------:R2:W3:Y:S01]  /*0720*/  F2I.FTZ.U32.TRUNC.NTZ R3, R0 ;  /* 0x0000000000037305 */ /* 0x0004e2000021f000 */
[----:B------:R-:W-:Y:S01]  /*0730*/  @!P2 IMAD.MOV R2, RZ, RZ, -R2 ;  /* 0x000000ffff02a224 */ /* 0x000fe200078e0a02 */
[----:B------:R-:W-:-:S05]  /*0740*/  @!P1 LOP3.LUT R2, RZ, R9, RZ, 0x33, !PT ;  /* 0x00000009ff029212 */ /* 0x000fca00078e33ff */
[----:B------:R-:W-:Y:S02]  /*0750*/  IMAD.MOV R6, RZ, RZ, -R2 ;  /* 0x000000ffff067224 */ /* 0x000fe400078e0a02 */
[----:B-1----:R-:W-:Y:S02]  /*0760*/  IMAD.MOV R11, RZ, RZ, -R5 ;  /* 0x000000ffff0b7224 */ /* 0x002fe400078e0a05 */
[----:B------:R-:W-:Y:S02]  /*0770*/  IMAD R6, R9, R6, R10 ;  /* 0x0000000609067224 */ /* 0x000fe400078e020a */
[----:B--2---:R-:W-:Y:S02]  /*0780*/  IMAD.SHL.U32 R0, R2, 0x40, RZ ;  /* 0x0000004002007824 */ /* 0x004fe400078e00ff */
[----:B------:R-:W-:Y:S02]  /*0790*/  IMAD R11, R11, R16, RZ ;  /* 0x000000100b0b7224 */ /* 0x000fe400078e02ff */
[----:B---3--:R-:W-:Y:S01]  /*07a0*/  IMAD.MOV R4, RZ, RZ, -R3 ;  /* 0x000000ffff047224 */ /* 0x008fe200078e0a03 */
[----:B------:R-:W-:Y:S01]  /*07b0*/  LOP3.LUT R7, R0, R7, RZ, 0xfc, !PT ;  /* 0x0000000700077212 */ /* 0x000fe200078efcff */
[----:B------:R-:W-:-:S02]  /*07c0*/  IMAD.MOV.U32 R2, RZ, RZ, RZ ;  /* 0x000000ffff027224 */ /* 0x000fc400078e00ff */
[----:B------:R-:W-:Y:S01]  /*07d0*/  IMAD.MOV.U32 R10, RZ, RZ, R4 ;  /* 0x000000ffff0a7224 */ /* 0x000fe200078e0004 */
[C---:B------:R-:W-:Y:S01]  /*07e0*/  LOP3.LUT R20, R7.reuse, 0x10, RZ, 0xfc, !PT ;  /* 0x0000001007147812 */ /* 0x040fe200078efcff */
[----:B------:R-:W-:Y:S01]  /*07f0*/  IMAD.MOV.U32 R4, RZ, RZ, RZ ;  /* 0x000000ffff047224 */ /* 0x000fe200078e00ff */
[C---:B------:R-:W-:Y:S01]  /*0800*/  LOP3.LUT R21, R7.reuse, 0x18, RZ, 0xfc, !PT ;  /* 0x0000001807157812 */ /* 0x040fe200078efcff */
[----:B------:R-:W-:Y:S01]  /*0810*/  IMAD R9, R10, R17, RZ ;  /* 0x000000110a097224 */ /* 0x000fe200078e02ff */
[----:B------:R-:W-:Y:S01]  /*0820*/  LOP3.LUT R22, R7, 0x20, RZ, 0xfc, !PT ;  /* 0x0000002007167812 */ /* 0x000fe200078efcff */
[----:B------:R-:W-:Y:S01]  /*0830*/  IMAD.HI.U32 R5, R5, R11, R4 ;  /* 0x0000000b05057227 */ /* 0x000fe200078e0004 */
[----:B------:R-:W-:Y:S02]  /*0840*/  IABS R11, R20 ;  /* 0x00000014000b7213 */ /* 0x000fe40000000000 */
[----:B------:R-:W-:Y:S01]  /*0850*/  IABS R13, R21 ;  /* 0x00000015000d7213 */ /* 0x000fe20000000000 */
[----:B------:R-:W-:Y:S01]  /*0860*/  IMAD.HI.U32 R4, R3, R9, R2 ;  /* 0x0000000903047227 */ /* 0x000fe200078e0002 */
[----:B------:R-:W-:-:S02]  /*0870*/  IABS R9, R7 ;  /* 0x0000000700097213 */ /* 0x000fc40000000000 */
[----:B------:R-:W-:Y:S01]  /*0880*/  LOP3.LUT R3, R60, 0x3f, RZ, 0xc0, !PT ;  /* 0x0000003f3c037812 */ /* 0x000fe200078ec0ff */
[----:B------:R-:W-:Y:S01]  /*0890*/  IMAD.IADD R2, R8, 0x1, R6 ;  /* 0x0000000108027824 */ /* 0x000fe200078e0206 */
[----:B------:R-:W-:Y:S01]  /*08a0*/  LOP3.LUT R6, R7, 0x8, RZ, 0xfc, !PT ;  /* 0x0000000807067812 */ /* 0x000fe200078efcff */
[C---:B------:R-:W-:Y:S01]  /*08b0*/  IMAD.HI.U32 R8, R5.reuse, R11, RZ ;  /* 0x0000000b05087227 */ /* 0x040fe200078e00ff */
[----:B------:R-:W-:Y:S02]  /*08c0*/  IABS R14, R22 ;  /* 0x00000016000e7213 */ /* 0x000fe40000000000 */
[----:B------:R-:W-:Y:S01]  /*08d0*/  ISETP.GE.AND P5, PT, R6, RZ, PT ;  /* 0x000000ff0600720c */ /* 0x000fe20003fa6270 */
[----:B------:R-:W-:Y:S01]  /*08e0*/  IMAD R2, R2, 0x40, R3 ;  /* 0x0000004002027824 */ /* 0x000fe200078e0203 */
[----:B------:R-:W-:Y:S01]  /*08f0*/  IABS R10, R6 ;  /* 0x00000006000a7213 */ /* 0x000fe20000000000 */
[----:B------:R-:W-:Y:S01]  /*0900*/  IMAD.HI.U32 R6, R5, R9, RZ ;  /* 0x0000000905067227 */ /* 0x000fe200078e00ff */
[----:B------:R-:W-:-:S02]  /*0910*/  LOP3.LUT R23, R7, 0x28, RZ, 0xfc, !PT ;  /* 0x0000002807177812 */ /* 0x000fc400078efcff */
[----:B------:R-:W-:Y:S01]  /*0920*/  LOP3.LUT R24, R7, 0x30, RZ, 0xfc, !PT ;  /* 0x0000003007187812 */ /* 0x000fe200078efcff */
[----:B------:R-:W-:Y:S01]  /*0930*/  IMAD.MOV R6, RZ, RZ, -R6 ;  /* 0x000000ffff067224 */ /* 0x000fe200078e0a06 */
[----:B------:R-:W-:Y:S01]  /*0940*/  IABS R15, R23 ;  /* 0x00000017000f7213 */ /* 0x000fe20000000000 */
[----:B------:R-:W-:Y:S01]  /*0950*/  IMAD.HI.U32 R3, R5, R10, RZ ;  /* 0x0000000a05037227 */ /* 0x000fe200078e00ff */
[----:B------:R-:W-:Y:S02]  /*0960*/  LOP3.LUT R25, R7, 0x38, RZ, 0xfc, !PT ;  /* 0x0000003807197812 */ /* 0x000fe400078efcff */
[----:B------:R-:W-:Y:S01]  /*0970*/  IABS R19, R2 ;  /* 0x0000000200137213 */ /* 0x000fe20000000000 */
[C---:B------:R-:W-:Y:S01]  /*0980*/  IMAD R6, R16.reuse, R6, R9 ;  /* 0x0000000610067224 */ /* 0x040fe200078e0209 */
[----:B------:R-:W-:Y:S01]  /*0990*/  IABS R18, R25 ;  /* 0x0000001900127213 */ /* 0x000fe20000000000 */
[----:B------:R-:W-:Y:S02]  /*09a0*/  IMAD.MOV R9, RZ, RZ, -R3 ;  /* 0x000000ffff097224 */ /* 0x000fe400078e0a03 */
[----:B------:R-:W-:Y:S01]  /*09b0*/  IMAD.HI.U32 R3, R5, R13, RZ ;  /* 0x0000000d05037227 */ /* 0x000fe200078e00ff */
[----:B------:R-:W-:-:S03]  /*09c0*/  ISETP.GT.U32.AND P6, PT, R16, R6, PT ;  /* 0x000000061000720c */ /* 0x000fc60003fc4070 */
[----:B------:R-:W-:Y:S02]  /*09d0*/  IMAD.MOV R12, RZ, RZ, -R8 ;  /* 0x000000ffff0c7224 */ /* 0x000fe400078e0a08 */
[----:B------:R-:W-:Y:S02]  /*09e0*/  IMAD R8, R16, R9, R10 ;  /* 0x0000000910087224 */ /* 0x000fe400078e020a */
[----:B------:R-:W-:-:S03]  /*09f0*/  IMAD.HI.U32 R10, R5, R14, RZ ;  /* 0x0000000e050a7227 */ /* 0x000fc600078e00ff */
[C---:B------:R-:W-:Y:S01]  /*0a00*/  ISETP.GT.U32.AND P1, PT, R16.reuse, R8, PT ;  /* 0x000000081000720c */ /* 0x040fe20003f24070 */
[----:B------:R-:W-:Y:S02]  /*0a10*/  IMAD.MOV R3, RZ, RZ, -R3 ;  /* 0x000000ffff037224 */ /* 0x000fe400078e0a03 */
[C---:B------:R-:W-:Y:S01]  /*0a20*/  IMAD R9, R16.reuse, R12, R11 ;  /* 0x0000000c10097224 */ /* 0x040fe200078e020b */
[----:B------:R-:W-:Y:S01]  /*0a30*/  IABS R12, R24 ;  /* 0x00000018000c7213 */ /* 0x000fe20000000000 */
[----:B------:R-:W-:Y:S02]  /*0a40*/  IMAD.MOV R11, RZ, RZ, -R10 ;  /* 0x000000ffff0b7224 */ /* 0x000fe400078e0a0a */
[C---:B------:R-:W-:Y:S01]  /*0a50*/  IMAD R10, R16.reuse, R3, R13 ;  /* 0x00000003100a7224 */ /* 0x040fe200078e020d */
[----:B------:R-:W-:Y:S01]  /*0a60*/  ISETP.GT.U32.AND P2, PT, R16, R9, PT ;  /* 0x000000091000720c */ /* 0x000fe20003f44070 */
[----:B------:R-:W-:-:S03]  /*0a70*/  IMAD.HI.U32 R3, R5, R15, RZ ;  /* 0x0000000f05037227 */ /* 0x000fc600078e00ff */
[C---:B------:R-:W-:Y:S01]  /*0a80*/  ISETP.GT.U32.AND P3, PT, R16.reuse, R10, PT ;  /* 0x0000000a1000720c */ /* 0x040fe20003f64070 */
[C---:B------:R-:W-:Y:S02]  /*0a90*/  IMAD R11, R16.reuse, R11, R14 ;  /* 0x0000000b100b7224 */ /* 0x040fe400078e020e */
[----:B------:R-:W-:Y:S02]  /*0aa0*/  IMAD.MOV.U32 R14, RZ, RZ, R12 ;  /* 0x000000ffff0e7224 */ /* 0x000fe400078e000c */
[----:B------:R-:W-:Y:S01]  /*0ab0*/  IMAD.MOV R13, RZ, RZ, -R3 ;  /* 0x000000ffff0d7224 */ /* 0x000fe200078e0a03 */
[----:B------:R-:W-:Y:S01]  /*0ac0*/  ISETP.GT.U32.AND P0, PT, R16, R11, PT ;  /* 0x0000000b1000720c */ /* 0x000fe20003f04070 */
[----:B------:R-:W-:-:S04]  /*0ad0*/  IMAD.HI.U32 R3, R5, R14, RZ ;  /* 0x0000000e05037227 */ /* 0x000fc800078e00ff */
[----:B------:R-:W-:-:S04]  /*0ae0*/  IMAD.HI.U32 R12, R5, R18, RZ ;  /* 0x00000012050c7227 */ /* 0x000fc800078e00ff */
[----:B------:R-:W-:Y:S02]  /*0af0*/  IMAD R5, R16, R13, R15 ;  /* 0x0000000d10057224 */ /* 0x000fe400078e020f */
[--C-:B------:R-:W-:Y:S02]  /*0b00*/  @!P1 IMAD.IADD R8, R8, 0x1, -R16.reuse ;  /* 0x0000000108089824 */ /* 0x100fe400078e0a10 */
[----:B------:R-:W-:Y:S01]  /*0b10*/  @!P3 IMAD.IADD R10, R10, 0x1, -R16 ;  /* 0x000000010a0ab824 */ /* 0x000fe200078e0a10 */
[C---:B------:R-:W-:Y:S01]  /*0b20*/  ISETP.GT.U32.AND P1, PT, R16.reuse, R5, PT ;  /* 0x000000051000720c */ /* 0x040fe20003f24070 */
[----:B------:R-:W-:Y:S01]  /*0b30*/  IMAD.MOV R3, RZ, RZ, -R3 ;  /* 0x000000ffff037224 */ /* 0x000fe200078e0a03 */
[C---:B------:R-:W-:Y:S01]  /*0b40*/  ISETP.GT.U32.AND P4, PT, R16.reuse, R8, PT ;  /* 0x000000081000720c */ /* 0x040fe20003f84070 */
[----:B------:R-:W-:Y:S01]  /*0b50*/  IMAD.MOV.U32 R15, RZ, RZ, R19 ;  /* 0x000000ffff0f7224 */ /* 0x000fe200078e0013 */
[C---:B------:R-:W-:Y:S01]  /*0b60*/  ISETP.GT.U32.AND P3, PT, R16.reuse, R10, PT ;  /* 0x0000000a1000720c */ /* 0x040fe20003f64070 */
[----:B------:R-:W-:-:S02]  /*0b70*/  IMAD R13, R16, R3, R14 ;  /* 0x00000003100d7224 */ /* 0x000fc400078e020e */
[----:B------:R-:W-:Y:S02]  /*0b80*/  @!P2 IMAD.IADD R9, R9, 0x1, -R16 ;  /* 0x000000010909a824 */ /* 0x000fe400078e0a10 */
[----:B------:R-:W-:-:S03]  /*0b90*/  IMAD.HI.U32 R4, R4, R15, RZ ;  /* 0x0000000f04047227 */ /* 0x000fc600078e00ff */
[----:B------:R-:W-:Y:S01]  /*0ba0*/  ISETP.GT.U32.AND P2, PT, R16, R9, PT ;  /* 0x000000091000720c */ /* 0x000fe20003f44070 */
[--C-:B------:R-:W-:Y:S02]  /*0bb0*/  @!P1 IMAD.IADD R5, R5, 0x1, -R16.reuse ;  /* 0x0000000105059824 */ /* 0x100fe400078e0a10 */
[--C-:B------:R-:W-:Y:S01]  /*0bc0*/  @!P4 IMAD.IADD R8, R8, 0x1, -R16.reuse ;  /* 0x000000010808c824 */ /* 0x100fe200078e0a10 */
[----:B------:R-:W-:Y:S01]  /*0bd0*/  ISETP.GT.U32.AND P4, PT, R16, R13, PT ;  /* 0x0000000d1000720c */ /* 0x000fe20003f84070 */
[----:B------:R-:W-:Y:S01]  /*0be0*/  @!P3 IMAD.IADD R10, R10, 0x1, -R16 ;  /* 0x000000010a0ab824 */ /* 0x000fe200078e0a10 */
[----:B------:R-:W-:Y:S01]  /*0bf0*/  ISETP.GT.U32.AND P3, PT, R16, R5, PT ;  /* 0x000000051000720c */ /* 0x000fe20003f64070 */
[----:B------:R-:W-:Y:S02]  /*0c00*/  IMAD.MOV R4, RZ, RZ, -R4 ;  /* 0x000000ffff047224 */ /* 0x000fe400078e0a04 */
[----:B------:R-:W-:Y:S02]  /*0c10*/  IMAD.MOV R19, RZ, RZ, -R12 ;  /* 0x000000ffff137224 */ /* 0x000fe400078e0a0c */
[----:B------:R-:W-:-:S02]  /*0c20*/  IMAD R4, R17, R4, R15 ;  /* 0x0000000411047224 */ /* 0x000fc400078e020f */
[----:B------:R-:W-:Y:S02]  /*0c30*/  IMAD R14, R16, R19, R18 ;  /* 0x00000013100e7224 */ /* 0x000fe400078e0212 */
[--C-:B------:R-:W-:Y:S01]  /*0c40*/  @!P0 IMAD.IADD R11, R11, 0x1, -R16.reuse ;  /* 0x000000010b0b8824 */ /* 0x100fe200078e0a10 */
[----:B------:R-:W-:Y:S01]  /*0c50*/  ISETP.GT.U32.AND P1, PT, R17, R4, PT ;  /* 0x000000041100720c */ /* 0x000fe20003f24070 */
[--C-:B------:R-:W-:Y:S01]  /*0c60*/  @!P4 IMAD.IADD R13, R13, 0x1, -R16.reuse ;  /* 0x000000010d0dc824 */ /* 0x100fe200078e0a10 */
[----:B------:R-:W-:Y:S01]  /*0c70*/  ISETP.GE.AND P4, PT, R20, RZ, PT ;  /* 0x000000ff1400720c */ /* 0x000fe20003f86270 */
[--C-:B------:R-:W-:Y:S01]  /*0c80*/  @!P2 IMAD.IADD R9, R9, 0x1, -R16.reuse ;  /* 0x000000010909a824 */ /* 0x100fe200078e0a10 */
[----:B------:R-:W-:Y:S01]  /*0c90*/  ISETP.GT.U32.AND P2, PT, R16, R14, PT ;  /* 0x0000000e1000720c */ /* 0x000fe20003f44070 */
[--C-:B------:R-:W-:Y:S01]  /*0ca0*/  @!P6 IMAD.IADD R6, R6, 0x1, -R16.reuse ;  /* 0x000000010606e824 */ /* 0x100fe200078e0a10 */
[C---:B------:R-:W-:Y:S01]  /*0cb0*/  ISETP.GT.U32.AND P0, PT, R16.reuse, R11, PT ;  /* 0x0000000b1000720c */ /* 0x040fe20003f04070 */
[----:B------:R-:W-:Y:S01]  /*0cc0*/  @!P3 IMAD.IADD R5, R5, 0x1, -R16 ;  /* 0x000000010505b824 */ /* 0x000fe200078e0a10 */
[C---:B------:R-:W-:Y:S01]  /*0cd0*/  ISETP.GT.U32.AND P3, PT, R16.reuse, R13, PT ;  /* 0x0000000d1000720c */ /* 0x040fe20003f64070 */
[----:B------:R-:W-:Y:S01]  /*0ce0*/  IMAD.MOV.U32 R3, RZ, RZ, 0x1f ;  /* 0x0000001fff037424 */ /* 0x000fe200078e00ff */
[----:B------:R-:W-:Y:S01]  /*0cf0*/  ISETP.GT.U32.AND P6, PT, R16, R6, PT ;  /* 0x000000061000720c */ /* 0x000fe20003fc4070 */
[----:B------:R-:W-:-:S02]  /*0d00*/  @!P5 IMAD.MOV R8, RZ, RZ, -R8 ;  /* 0x000000ffff08d224 */ /* 0x000fc400078e0a08 */
[----:B------:R-:W-:Y:S01]  /*0d10*/  @!P1 IMAD.IADD R4, R4, 0x1, -R17 ;  /* 0x0000000104049824 */ /* 0x000fe200078e0a11 */
[----:B------:R-:W-:Y:S01]  /*0d20*/  IADD3 R3, R3, c[0x0][0x180], RZ ;  /* 0x0000600003037a10 */ /* 0x000fe20007ffe0ff */
[----:B------:R-:W-:Y:S01]  /*0d30*/  @!P4 IMAD.MOV R9, RZ, RZ, -R9 ;  /* 0x000000ffff09c224 */ /* 0x000fe200078e0a09 */
[----:B------:R-:W-:Y:S01]  /*0d40*/  ISETP.GE.AND P1, PT, R21, RZ, PT ;  /* 0x000000ff1500720c */ /* 0x000fe20003f26270 */
[--C-:B------:R-:W-:Y:S01]  /*0d50*/  @!P2 IMAD.IADD R14, R14, 0x1, -R16.reuse ;  /* 0x000000010e0ea824 */ /* 0x100fe200078e0a10 */
[----:B------:R-:W-:Y:S01]  /*0d60*/  ISETP.GE.AND P2, PT, R7, RZ, PT ;  /* 0x000000ff0700720c */ /* 0x000fe20003f46270 */
[--C-:B------:R-:W-:Y:S01]  /*0d70*/  @!P0 IMAD.IADD R11, R11, 0x1, -R16.reuse ;  /* 0x000000010b0b8824 */ /* 0x100fe200078e0a10 */
[----:B------:R-:W-:Y:S01]  /*0d80*/  ISETP.GT.AND P0, PT, R3, 0x1f, PT ;  /* 0x0000001f0300780c */ /* 0x000fe20003f04270 */
[--C-:B------:R-:W-:Y:S01]  /*0d90*/  @!P3 IMAD.IADD R13, R13, 0x1, -R16.reuse ;  /* 0x000000010d0db824 */ /* 0x100fe200078e0a10 */
[----:B------:R-:W-:Y:S01]  /*0da0*/  ISETP.GT.U32.AND P4, PT, R17, R4, PT ;  /* 0x000000041100720c */ /* 0x000fe20003f84070 */
[----:B------:R-:W-:Y:S01]  /*0db0*/  @!P6 IMAD.IADD R6, R6, 0x1, -R16 ;  /* 0x000000010606e824 */ /* 0x000fe200078e0a10 */
[----:B------:R-:W-:Y:S01]  /*0dc0*/  ISETP.GE.AND P3, PT, R23, RZ, PT ;  /* 0x000000ff1700720c */ /* 0x000fe20003f66270 */
[----:B------:R-:W-:Y:S01]  /*0dd0*/  IMAD.MOV.U32 R12, RZ, RZ, R5 ;  /* 0x000000ffff0c7224 */ /* 0x000fe200078e0005 */
[----:B------:R-:W-:-:S02]  /*0de0*/  ISETP.GE.AND P6, PT, R93, c[0x0][0x180], PT ;  /* 0x000060005d007a0c */ /* 0x000fc40003fc6270 */
[----:B------:R-:W-:Y:S01]  /*0df0*/  SEL R15, RZ, 0x4, !P0 ;  /* 0x00000004ff0f7807 */ /* 0x000fe20004000000 */
[----:B------:R-:W-:Y:S01]  /*0e00*/  @!P1 IMAD.MOV R10, RZ, RZ, -R10 ;  /* 0x000000ffff0a9224 */ /* 0x000fe200078e0a0a */
[----:B------:R-:W-:Y:S01]  /*0e10*/  ISETP.GT.U32.AND P5, PT, R16, R14, PT ;  /* 0x0000000e1000720c */ /* 0x000fe20003fa4070 */
[----:B------:R-:W-:Y:S01]  /*0e20*/  @!P2 IMAD.MOV R6, RZ, RZ, -R6 ;  /* 0x000000ffff06a224 */ /* 0x000fe200078e0a06 */
[----:B------:R-:W-:Y:S02]  /*0e30*/  SEL R7, R15, RZ, !P6 ;  /* 0x000000ff0f077207 */ /* 0x000fe40007000000 */
[----:B------:R-:W-:Y:S01]  /*0e40*/  ISETP.GE.AND P6, PT, R22, RZ, PT ;  /* 0x000000ff1600720c */ /* 0x000fe20003fc6270 */
[----:B------:R-:W-:Y:S01]  /*0e50*/  @!P4 IMAD.IADD R4, R4, 0x1, -R17 ;  /* 0x000000010404c824 */ /* 0x000fe200078e0a11 */
[----:B------:R-:W-:Y:S01]  /*0e60*/  ISETP.GE.AND P2, PT, R24, RZ, PT ;  /* 0x000000ff1800720c */ /* 0x000fe20003f46270 */
[----:B------:R-:W-:Y:S01]  /*0e70*/  @!P3 IMAD.MOV R12, RZ, RZ, -R12 ;  /* 0x000000ffff0cb224 */ /* 0x000fe200078e0a0c */
[----:B------:R-:W-:-:S02]  /*0e80*/  ISETP.GE.AND P4, PT, R2, RZ, PT ;  /* 0x000000ff0200720c */ /* 0x000fc40003f86270 */
[----:B------:R-:W-:Y:S02]  /*0e90*/  ISETP.NE.AND P3, PT, RZ, c[0x0][0x178], PT ;  /* 0x00005e00ff007a0c */ /* 0x000fe40003f65270 */
[----:B------:R-:W-:Y:S01]  /*0ea0*/  ISETP.NE.U32.AND P1, PT, R7, RZ, PT ;  /* 0x000000ff0700720c */ /* 0x000fe20003f25070 */
[----:B------:R-:W-:Y:S01]  /*0eb0*/  @!P5 IMAD.IADD R14, R14, 0x1, -R16 ;  /* 0x000000010e0ed824 */ /* 0x000fe200078e0a10 */
[----:B------:R-:W-:-:S03]  /*0ec0*/  ISETP.GE.AND P5, PT, R25, RZ, PT ;  /* 0x000000ff1900720c */ /* 0x000fc60003fa6270 */
[----:B------:R-:W-:Y:S01]  /*0ed0*/  @!P6 IMAD.MOV R11, RZ, RZ, -R11 ;  /* 0x000000ffff0be224 */ /* 0x000fe200078e0a0b */
[----:B------:R-:W-:Y:S01]  /*0ee0*/  ISETP.GE.AND P6, PT, R86, c[0x0][0x180], PT ;  /* 0x0000600056007a0c */ /* 0x000fe20003fc6270 */
[----:B------:R-:W-:Y:S01]  /*0ef0*/  @!P2 IMAD.MOV R13, RZ, RZ, -R13 ;  /* 0x000000ffff0da224 */ /* 0x000fe200078e0a0d */
[----:B------:R-:W-:Y:S01]  /*0f00*/  ISETP.GE.AND P2, PT, R84, c[0x0][0x180], PT ;  /* 0x0000600054007a0c */ /* 0x000fe20003f46270 */
[----:B------:R-:W-:Y:S01]  /*0f10*/  @!P4 IMAD.MOV R4, RZ, RZ, -R4 ;  /* 0x000000ffff04c224 */ /* 0x000fe200078e0a04 */
[C---:B------:R-:W-:Y:S02]  /*0f20*/  SEL R5, R15.reuse, RZ, !P6 ;  /* 0x000000ff0f057207 */ /* 0x040fe40007000000 */
[----:B------:R-:W-:Y:S02]  /*0f30*/  ISETP.GE.AND P6, PT, R82, c[0x0][0x180], PT ;  /* 0x0000600052007a0c */ /* 0x000fe40003fc6270 */
[----:B------:R-:W-:Y:S01]  /*0f40*/  @!P3 LOP3.LUT R4, RZ, c[0x0][0x178], RZ, 0x33, !PT ;  /* 0x00005e00ff04ba12 */ /* 0x000fe200078e33ff */
[----:B------:R-:W-:Y:S01]  /*0f50*/  @!P5 IMAD.MOV R14, RZ, RZ, -R14 ;  /* 0x000000ffff0ed224 */ /* 0x000fe200078e0a0e */
[----:B------:R-:W-:-:S02]  /*0f60*/  SEL R7, R15, RZ, !P2 ;  /* 0x000000ff0f077207 */ /* 0x000fc40005000000 */
[----:B------:R-:W-:Y:S01]  /*0f70*/  ISETP.NE.U32.AND P2, PT, R5, RZ, PT ;  /* 0x000000ff0500720c */ /* 0x000fe20003f45070 */
[----:B------:R-:W-:Y:S01]  /*0f80*/  IMAD R39, R4, c[0x0][0x184], RZ ;  /* 0x0000610004277a24 */ /* 0x000fe200078e02ff */
[----:B------:R-:W-:Y:S02]  /*0f90*/  SEL R5, R15, RZ, !P6 ;  /* 0x000000ff0f057207 */ /* 0x000fe40007000000 */
[----:B------:R-:W-:Y:S01]  /*0fa0*/  ISETP.NE.AND P4, PT, RZ, c[0x0][0x17c], PT ;  /* 0x00005f00ff007a0c */ /* 0x000fe20003f85270 */
[----:B------:R-:W-:Y:S01]  /*0fb0*/  IMAD.SHL.U32 R44, R39, 0x4, RZ ;  /* 0x00000004272c7824 */ /* 0x000fe200078e00ff */
[----:B------:R-:W-:Y:S02]  /*0fc0*/  ISETP.NE.U32.AND P5, PT, R5, RZ, PT ;  /* 0x000000ff0500720c */ /* 0x000fe40003fa5070 */
[----:B------:R-:W-:Y:S02]  /*0fd0*/  LOP3.LUT R5, RZ, c[0x0][0x17c], RZ, 0x33, !PT ;  /* 0x00005f00ff057a12 */ /* 0x000fe400078e33ff */
[----:B------:R-:W-:-:S02]  /*0fe0*/  ISETP.GE.AND P3, PT, R80, c[0x0][0x180], PT ;  /* 0x0000600050007a0c */ /* 0x000fc40003f66270 */
[C---:B------:R-:W-:Y:S02]  /*0ff0*/  SEL R47, R5.reuse, R6, !P4 ;  /* 0x00000006052f7207 */ /* 0x040fe40006000000 */
[C---:B------:R-:W-:Y:S02]  /*1000*/  SEL R48, R5.reuse, R8, !P4 ;  /* 0x0000000805307207 */ /* 0x040fe40006000000 */
[----:B------:R-:W-:Y:S01]  /*1010*/  SEL R49, R5, R9, !P4 ;  /* 0x0000000905317207 */ /* 0x000fe20006000000 */
[----:B------:R-:W-:Y:S01]  /*1020*/  IMAD R47, R47, c[0x0][0x190], RZ ;  /* 0x000064002f2f7a24 */ /* 0x000fe200078e02ff */
[C---:B------:R-:W-:Y:S01]  /*1030*/  SEL R50, R5.reuse, R10, !P4 ;  /* 0x0000000a05327207 */ /* 0x040fe20006000000 */
[----:B------:R-:W-:Y:S01]  /*1040*/  IMAD R48, R48, c[0x0][0x190], RZ ;  /* 0x0000640030307a24 */ /* 0x000fe200078e02ff */
[----:B------:R-:W-:Y:S01]  /*1050*/  SEL R51, R5, R11, !P4 ;  /* 0x0000000b05337207 */ /* 0x000fe20006000000 */
[----:B------:R-:W-:Y:S01]  /*1060*/  IMAD R49, R49, c[0x0][0x190], RZ ;  /* 0x0000640031317a24 */ /* 0x000fe200078e02ff */
[C---:B------:R-:W-:Y:S01]  /*1070*/  SEL R52, R5.reuse, R12, !P4 ;  /* 0x0000000c05347207 */ /* 0x040fe20006000000 */
[----:B------:R-:W-:Y:S01]  /*1080*/  IMAD R50, R50, c[0x0][0x190], RZ ;  /* 0x0000640032327a24 */ /* 0x000fe200078e02ff */
[----:B------:R-:W-:Y:S01]  /*1090*/  SEL R53, R5, R13, !P4 ;  /* 0x0000000d05357207 */ /* 0x000fe20006000000 */
[----:B------:R-:W-:Y:S01]  /*10a0*/  IMAD R51, R51, c[0x0][0x190], RZ ;  /* 0x0000640033337a24 */ /* 0x000fe200078e02ff */
[----:B------:R-:W-:Y:S01]  /*10b0*/  SEL R54, R5, R14, !P4 ;  /* 0x0000000e05367207 */ /* 0x000fe20006000000 */
[----:B------:R-:W-:Y:S01]  /*10c0*/  IMAD R52, R52, c[0x0][0x190], RZ ;  /* 0x0000640034347a24 */ /* 0x000fe200078e02ff */
[----:B------:R-:W-:Y:S01]  /*10d0*/  IADD3 R12, P4, R44, c[0x0][0x160], RZ ;  /* 0x000058002c0c7a10 */ /* 0x000fe20007f9e0ff */
[----:B------:R-:W-:Y:S01]  /*10e0*/  IMAD R53, R53, c[0x0][0x190], RZ ;  /* 0x0000640035357a24 */ /* 0x000fe200078e02ff */
[----:B------:R-:W-:Y:S01]  /*10f0*/  SEL R4, R15, RZ, !P3 ;  /* 0x000000ff0f047207 */ /* 0x000fe20005800000 */
[----:B------:R-:W-:Y:S01]  /*1100*/  IMAD R54, R54, c[0x0][0x190], RZ ;  /* 0x0000640036367a24 */ /* 0x000fe200078e02ff */
[----:B------:R-:W-:-:S02]  /*1110*/  LEA.HI.X.SX32 R13, R39, c[0x0][0x164], 0x2, P4 ;  /* 0x00005900270d7a11 */ /* 0x000fc400020f16ff */
[-C--:B------:R-:W-:Y:S02]  /*1120*/  IADD3 R34, P4, R91, R12.reuse, RZ ;  /* 0x0000000c5b227210 */ /* 0x080fe40007f9e0ff */
[----:B------:R-:W-:Y:S02]  /*1130*/  ISETP.NE.U32.AND P3, PT, R4, RZ, PT ;  /* 0x000000ff0400720c */ /* 0x000fe40003f65070 */
[-C--:B------:R-:W-:Y:S02]  /*1140*/  LEA.HI.X.SX32 R35, R36, R13.reuse, 0x2, P4 ;  /* 0x0000000d24237211 */ /* 0x080fe400020f16ff */
[----:B------:R-:W-:Y:S02]  /*1150*/  IADD3 R32, P4, R89, R12, RZ ;  /* 0x0000000c59207210 */ /* 0x000fe40007f9e0ff */
[----:B------:R-:W-:Y:S02]  /*1160*/  ISETP.NE.U32.AND P6, PT, R7, RZ, PT ;  /* 0x000000ff0700720c */ /* 0x000fe40003fc5070 */
[----:B------:R-:W-:-:S02]  /*1170*/  LEA.HI.X.SX32 R33, R45, R13, 0x2, P4 ;  /* 0x0000000d2d217211 */ /* 0x000fc400020f16ff */
[-C--:B------:R-:W-:Y:S02]  /*1180*/  IADD3 R30, P4, R87, R12.reuse, RZ ;  /* 0x0000000c571e7210 */ /* 0x080fe40007f9e0ff */
[----:B------:R-:W-:Y:S02]  /*1190*/  LOP3.LUT R11, R60, 0xc0, RZ, 0xc0, !PT ;  /* 0x000000c03c0b7812 */ /* 0x000fe400078ec0ff */
[-C--:B------:R-:W-:Y:S02]  /*11a0*/  LEA.HI.X.SX32 R31, R43, R13.reuse, 0x2, P4 ;  /* 0x0000000d2b1f7211 */ /* 0x080fe400020f16ff */
[----:B------:R-:W-:Y:S02]  /*11b0*/  IADD3 R4, P4, R85, R12, RZ ;  /* 0x0000000c55047210 */ /* 0x000fe40007f9e0ff */
[----:B------:R-:W-:Y:S02]  /*11c0*/  SHF.R.U32.HI R14, RZ, 0x1, R11 ;  /* 0x00000001ff0e7819 */ /* 0x000fe4000001160b */
[----:B------:R-:W-:-:S02]  /*11d0*/  LEA.HI.X.SX32 R5, R42, R13, 0x2, P4 ;  /* 0x0000000d2a057211 */ /* 0x000fc400020f16ff */
[-C--:B------:R-:W-:Y:S02]  /*11e0*/  IADD3 R6, P4, R83, R12.reuse, RZ ;  /* 0x0000000c53067210 */ /* 0x080fe40007f9e0ff */
[----:B------:R-:W-:Y:S02]  /*11f0*/  LOP3.LUT R71, R14, 0x3fc, R73, 0x78, !PT ;  /* 0x000003fc0e477812 */ /* 0x000fe400078e7849 */
[-C--:B------:R-:W-:Y:S02]  /*1200*/  LEA.HI.X.SX32 R7, R41, R13.reuse, 0x2, P4 ;  /* 0x0000000d29077211 */ /* 0x080fe400020f16ff */
[-C--:B------:R-:W-:Y:S01]  /*1210*/  IADD3 R8, P4, R81, R12.reuse, RZ ;  /* 0x0000000c51087210 */ /* 0x080fe20007f9e0ff */
[----:B------:R1:W-:Y:S01]  /*1220*/  LDGSTS.E [R71], [R34.64], P1 ;  /* 0x0000000022477fae */ /* 0x0003e2000892184c */
[----:B------:R-:W-:Y:S02]  /*1230*/  ISETP.GE.AND P1, PT, R76, c[0x0][0x180], PT ;  /* 0x000060004c007a0c */ /* 0x000fe40003f26270 */
[----:B------:R-:W-:Y:S01]  /*1240*/  LEA.HI.X.SX32 R9, R40, R13, 0x2, P4 ;  /* 0x0000000d28097211 */ /* 0x000fe200020f16ff */
[----:B------:R2:W-:Y:S01]  /*1250*/  LDGSTS.E [R71+0x400], [R32.64], P2 ;  /* 0x0040000020477fae */ /* 0x0005e2000912184c */
[----:B------:R-:W-:-:S03]  /*1260*/  IADD3 R10, P4, R79, R12, RZ ;  /* 0x0000000c4f0a7210 */ /* 0x000fc60007f9e0ff */
[----:B------:R3:W-:Y:S01]  /*1270*/  LDGSTS.E [R71+0x800], [R30.64], P6 ;  /* 0x008000001e477fae */ /* 0x0007e2000b12184c */
[-C--:B------:R-:W-:Y:S02]  /*1280*/  LEA.HI.X.SX32 R11, R38, R13.reuse, 0x2, P4 ;  /* 0x0000000d260b7211 */ /* 0x080fe400020f16ff */
[----:B------:R-:W-:Y:S01]  /*1290*/  IADD3 R12, P4, R77, R12, RZ ;  /* 0x0000000c4d0c7210 */ /* 0x000fe20007f9e0ff */
[----:B------:R4:W-:Y:S01]  /*12a0*/  LDGSTS.E [R71+0xc00], [R4.64], P5 ;  /* 0x00c0000004477fae */ /* 0x0009e2000a92184c */
[----:B-1----:R-:W-:Y:S02]  /*12b0*/  IMAD.WIDE R34, R59, 0x4, R34 ;  /* 0x000000043b227825 */ /* 0x002fe400078e0222 */
[----:B------:R-:W-:Y:S01]  /*12c0*/  LEA.HI.X.SX32 R13, R37, R13, 0x2, P4 ;  /* 0x0000000d250d7211 */ /* 0x000fe200020f16ff */
[----:B------:R1:W-:Y:S01]  /*12d0*/  LDGSTS.E [R71+0x1000], [R6.64], P3 ;  /* 0x0100000006477fae */ /* 0x0003e2000992184c */
[----:B------:R-:W-:-:S04]  /*12e0*/  ISETP.GE.AND P4, PT, R78, c[0x0][0x180], PT ;  /* 0x000060004e007a0c */ /* 0x000fc80003f86270 */
[C---:B------:R-:W-:Y:S02]  /*12f0*/  SEL R14, R15.reuse, RZ, !P4 ;  /* 0x000000ff0f0e7207 */ /* 0x040fe40006000000 */
[----:B------:R-:W-:Y:S02]  /*1300*/  ISETP.GE.AND P4, PT, R72, c[0x0][0x180], PT ;  /* 0x0000600048007a0c */ /* 0x000fe40003f86270 */
[----:B------:R-:W-:Y:S02]  /*1310*/  ISETP.NE.U32.AND P2, PT, R14, RZ, PT ;  /* 0x000000ff0e00720c */ /* 0x000fe40003f45070 */
[C---:B------:R-:W-:Y:S02]  /*1320*/  SEL R14, R15.reuse, RZ, !P1 ;  /* 0x000000ff0f0e7207 */ /* 0x040fe40004800000 */
[----:B------:R-:W-:Y:S02]  /*1330*/  ISETP.GE.AND P1, PT, R72, UR8, PT ;  /* 0x0000000848007c0c */ /* 0x000fe4000bf26270 */
[----:B------:R-:W-:-:S02]  /*1340*/  SEL R16, R15, RZ, !P4 ;  /* 0x000000ff0f107207 */ /* 0x000fc40006000000 */
[----:B------:R-:W-:Y:S02]  /*1350*/  SEL R17, RZ, 0x4, P1 ;  /* 0x00000004ff117807 */ /* 0x000fe40000800000 */
[----:B------:R-:W-:Y:S02]  /*1360*/  ISETP.GE.AND P1, PT, R74, c[0x0][0x180], PT ;  /* 0x000060004a007a0c */ /* 0x000fe40003f26270 */
[----:B------:R-:W-:Y:S01]  /*1370*/  ISETP.NE.U32.AND P5, PT, R14, RZ, PT ;  /* 0x000000ff0e00720c */ /* 0x000fe20003fa5070 */
[----:B------:R5:W-:Y:S01]  /*1380*/  LDGSTS.E [R71+0x1400], [R8.64], P2 ;  /* 0x0140000008477fae */ /* 0x000be2000912184c */
[----:B------:R-:W-:Y:S02]  /*1390*/  SEL R15, R15, RZ, !P1 ;  /* 0x000000ff0f0f7207 */ /* 0x000fe40004800000 */
[----:B------:R-:W-:Y:S02]  /*13a0*/  ISETP.GE.AND P2, PT, R93, UR8, PT ;  /* 0x000000085d007c0c */ /* 0x000fe4000bf46270 */
[----:B------:R-:W-:-:S02]  /*13b0*/  ISETP.NE.U32.AND P3, PT, R15, RZ, PT ;  /* 0x000000ff0f00720c */ /* 0x000fc40003f65070 */
[----:B------:R-:W-:Y:S02]  /*13c0*/  SEL R14, RZ, 0x4, P2 ;  /* 0x00000004ff0e7807 */ /* 0x000fe40001000000 */
[----:B------:R-:W-:Y:S02]  /*13d0*/  ISETP.GE.AND P2, PT, R84, UR8, PT ;  /* 0x0000000854007c0c */ /* 0x000fe4000bf46270 */
[----:B------:R-:W-:Y:S01]  /*13e0*/  ISETP.GT.AND P4, PT, R3, 0x3f, PT ;  /* 0x0000003f0300780c */ /* 0x000fe20003f84270 */
[----:B------:R1:W-:Y:S01]  /*13f0*/  LDGSTS.E [R71+0x1800], [R10.64], P5 ;  /* 0x018000000a477fae */ /* 0x0003e2000a92184c */
[----:B------:R-:W-:Y:S02]  /*1400*/  SEL R55, RZ, 0x4, P2 ;  /* 0x00000004ff377807 */ /* 0x000fe40001000000 */
[----:B------:R-:W-:Y:S02]  /*1410*/  IADD3 R57, P2, R75, c[0x0][0x168], RZ ;  /* 0x00005a004b397a10 */ /* 0x000fe40007f5e0ff */
[----:B------:R-:W-:Y:S01]  /*1420*/  ISETP.GE.AND P5, PT, R86, UR8, PT ;  /* 0x0000000856007c0c */ /* 0x000fe2000bfa6270 */
[----:B------:R1:W-:Y:S01]  /*1430*/  LDGSTS.E [R71+0x1c00], [R12.64], P3 ;  /* 0x01c000000c477fae */ /* 0x0003e2000992184c */
[----:B------:R-:W-:-:S02]  /*1440*/  LEA.HI.X.SX32 R58, R46, c[0x0][0x16c], 0x2, P2 ;  /* 0x00005b002e3a7a11 */ /* 0x000fc400010f16ff */
[CC--:B------:R-:W-:Y:S01]  /*1450*/  LEA R26, P3, R48.reuse, R57.reuse, 0x2 ;  /* 0x00000039301a7211 */ /* 0x0c0fe200078610ff */
[----:B------:R-:W0:Y:S01]  /*1460*/  LDGDEPBAR ;  /* 0x00000000000079af */ /* 0x000e220000000000 */
[----:B------:R-:W-:Y:S02]  /*1470*/  SEL R15, RZ, 0x4, P5 ;  /* 0x00000004ff0f7807 */ /* 0x000fe40002800000 */
[-C--:B------:R-:W-:Y:S02]  /*1480*/  LEA.HI.X.SX32 R27, R48, R58.reuse, 0x2, P3 ;  /* 0x0000003a301b7211 */ /* 0x080fe400018f16ff */
[CC--:B------:R-:W-:Y:S02]  /*1490*/  LEA R22, P3, R50.reuse, R57.reuse, 0x2 ;  /* 0x0000003932167211 */ /* 0x0c0fe400078610ff */
[----:B------:R-:W-:Y:S02]  /*14a0*/  LEA R28, P2, R47, R57, 0x2 ;  /* 0x000000392f1c7211 */ /* 0x000fe400078410ff */
[----:B------:R-:W-:-:S02]  /*14b0*/  LEA.HI.X.SX32 R23, R50, R58, 0x2, P3 ;  /* 0x0000003a32177211 */ /* 0x000fc400018f16ff */
[CC--:B------:R-:W-:Y:S02]  /*14c0*/  LEA R18, P3, R52.reuse, R57.reuse, 0x2 ;  /* 0x0000003934127211 */ /* 0x0c0fe400078610ff */
[----:B------:R-:W-:Y:S02]  /*14d0*/  SEL R15, R15, RZ, P4 ;  /* 0x000000ff0f0f7207 */ /* 0x000fe40002000000 */
[-C--:B------:R-:W-:Y:S02]  /*14e0*/  LEA.HI.X.SX32 R29, R47, R58.reuse, 0x2, P2 ;  /* 0x0000003a2f1d7211 */ /* 0x080fe400010f16ff */
[----:B------:R-:W-:Y:S02]  /*14f0*/  LEA R24, P2, R49, R57, 0x2 ;  /* 0x0000003931187211 */ /* 0x000fe400078410ff */
[----:B------:R-:W-:Y:S02]  /*1500*/  LEA.HI.X.SX32 R19, R52, R58, 0x2, P3 ;  /* 0x0000003a34137211 */ /* 0x000fe400018f16ff */
[----:B------:R-:W-:-:S02]  /*1510*/  ISETP.NE.U32.AND P3, PT, R15, RZ, PT ;  /* 0x000000ff0f00720c */ /* 0x000fc40003f65070 */
[----:B------:R-:W-:Y:S02]  /*1520*/  ISETP.NE.U32.AND P6, PT, R16, RZ, PT ;  /* 0x000000ff1000720c */ /* 0x000fe40003fc5070 */
[----:B------:R-:W-:Y:S02]  /*1530*/  LEA.HI.X.SX32 R25, R49, R58, 0x2, P2 ;  /* 0x0000003a31197211 */ /* 0x000fe400010f16ff */
[----:B------:R-:W-:Y:S02]  /*1540*/  LOP3.LUT R15, R60, 0xe0, RZ, 0xc0, !PT ;  /* 0x000000e03c0f7812 */ /* 0x000fe400078ec0ff */
[----:B------:R-:W-:Y:S02]  /*1550*/  LEA R20, P2, R51, R57, 0x2 ;  /* 0x0000003933147211 */ /* 0x000fe400078410ff */
[----:B------:R-:W-:Y:S02]  /*1560*/  SHF.R.U32.HI R70, RZ, 0x1, R15 ;  /* 0x00000001ff467819 */ /* 0x000fe4000001160f */
[----:B------:R-:W-:-:S02]  /*1570*/  SEL R17, R17, RZ, P4 ;  /* 0x000000ff11117207 */ /* 0x000fc40002000000 */
[----:B------:R-:W-:Y:S02]  /*1580*/  ISETP.GE.AND P5, PT, R82, UR8, PT ;  /* 0x0000000852007c0c */ /* 0x000fe4000bfa6270 */
[----:B------:R-:W-:Y:S02]  /*1590*/  LEA.HI.X.SX32 R21, R51, R58, 0x2, P2 ;  /* 0x0000003a33157211 */ /* 0x000fe400010f16ff */
[----:B------:R-:W-:Y:S02]  /*15a0*/  SEL R14, R14, RZ, P4 ;  /* 0x000000ff0e0e7207 */ /* 0x000fe40002000000 */
[----:B------:R-:W-:Y:S02]  /*15b0*/  LEA R16, P2, R53, R57, 0x2 ;  /* 0x0000003935107211 */ /* 0x000fe400078410ff */
[----:B------:R-:W-:Y:S02]  /*15c0*/  LOP3.LUT R70, R70, 0x3fc, R73, 0x78, !PT ;  /* 0x000003fc46467812 */ /* 0x000fe400078e7849 */
[----:B------:R-:W-:-:S02]  /*15d0*/  ISETP.NE.U32.AND P1, PT, R17, RZ, PT ;  /* 0x000000ff1100720c */ /* 0x000fc40003f25070 */
[----:B------:R-:W-:Y:S01]  /*15e0*/  SEL R56, RZ, 0x4, P5 ;  /* 0x00000004ff387807 */ /* 0x000fe20002800000 */
[----:B------:R1:W-:Y:S01]  /*15f0*/  LDGSTS.E [R70+0x4000], [R28.64], P6 ;  /* 0x040000001c467fae */ /* 0x0003e2000b12184c */
[----:B------:R-:W-:Y:S02]  /*1600*/  ISETP.NE.U32.AND P5, PT, R14, RZ, PT ;  /* 0x000000ff0e00720c */ /* 0x000fe40003fa5070 */
[-C--:B------:R-:W-:Y:S01]  /*1610*/  LEA.HI.X.SX32 R17, R53, R58.reuse, 0x2, P2 ;  /* 0x0000003a35117211 */ /* 0x080fe200010f16ff */
[----:B------:R1:W-:Y:S01]  /*1620*/  LDGSTS.E [R70+0x4400], [R26.64], P6 ;  /* 0x044000001a467fae */ /* 0x0003e2000b12184c */
[C---:B------:R-:W-:Y:S01]  /*1630*/  LEA R14, P2, R54.reuse, R57, 0x2 ;  /* 0x00000039360e7211 */ /* 0x040fe200078410ff */
[----:B------:R-:W-:Y:S01]  /*1640*/  IMAD.U32 R57, RZ, RZ, UR5 ;  /* 0x00000005ff397e24 */ /* 0x000fe2000f8e00ff */
[----:B------:R-:W-:Y:S01]  /*1650*/  SEL R55, R55, RZ, P4 ;  /* 0x000000ff37377207 */ /* 0x000fe20002000000 */
[----:B------:R4:W-:Y:S01]  /*1660*/  LDGSTS.E [R70+0x4800], [R24.64], P6 ;  /* 0x0480000018467fae */ /* 0x0009e2000b12184c */
[----:B------:R-:W-:Y:S01]  /*1670*/  LEA.HI.X.SX32 R15, R54, R58, 0x2, P2 ;  /* 0x0000003a360f7211 */ /* 0x000fe200010f16ff */
[----:B--2---:R-:W-:Y:S01]  /*1680*/  IMAD.WIDE R32, R57, 0x4, R32 ;  /* 0x0000000439207825 */ /* 0x004fe200078e0220 */
[----:B------:R-:W-:Y:S01]  /*1690*/  ISETP.NE.U32.AND P2, PT, R55, RZ, PT ;  /* 0x000000ff3700720c */ /* 0x000fe20003f45070 */
[----:B------:R2:W-:Y:S01]  /*16a0*/  LDGSTS.E [R70+0x4c00], [R22.64], P6 ;  /* 0x04c0000016467fae */ /* 0x0005e2000b12184c */
[----:B------:R-:W-:Y:S01]  /*16b0*/  SEL R56, R56, RZ, P4 ;  /* 0x000000ff38387207 */ /* 0x000fe20002000000 */
[----:B---3--:R-:W-:-:S02]  /*16c0*/  IMAD.WIDE R30, R57, 0x4, R30 ;  /* 0x00000004391e7825 */ /* 0x008fc400078e021e */
[----:B------:R3:W-:Y:S02]  /*16d0*/  LDGSTS.E [R70+0x5000], [R20.64], P6 ;  /* 0x0500000014467fae */ /* 0x0007e4000b12184c */
[----:B-1----:R-:W-:Y:S02]  /*16e0*/  IMAD.WIDE R12, R57, 0x4, R12 ;  /* 0x00000004390c7825 */ /* 0x002fe400078e020c */
[----:B------:R1:W-:Y:S04]  /*16f0*/  LDGSTS.E [R70+0x5400], [R18.64], P6 ;  /* 0x0540000012467fae */ /* 0x0003e8000b12184c */
[----:B------:R1:W-:Y:S04]  /*1700*/  LDGSTS.E [R70+0x5800], [R16.64], P6 ;  /* 0x0580000010467fae */ /* 0x0003e8000b12184c */
[----:B------:R1:W-:Y:S01]  /*1710*/  LDGSTS.E [R70+0x5c00], [R14.64], P6 ;  /* 0x05c000000e467fae */ /* 0x0003e2000b12184c */
[----:B------:R-:W-:-:S03]  /*1720*/  ISETP.GE.AND P6, PT, R80, UR8, PT ;  /* 0x0000000850007c0c */ /* 0x000fc6000bfc6270 */
[----:B------:R-:W0:Y:S01]  /*1730*/  LDGDEPBAR ;  /* 0x00000000000079af */ /* 0x000e220000000000 */
[----:B------:R-:W-:-:S03]  /*1740*/  SEL R55, RZ, 0x4, P6 ;  /* 0x00000004ff377807 */ /* 0x000fc60003000000 */
[----:B------:R-:W-:Y:S01]  /*1750*/  BAR.SYNC.DEFER_BLOCKING 0x0 ;  /* 0x0000000000007b1d */ /* 0x000fe20000010000 */
[----:B------:R-:W-:Y:S02]  /*1760*/  ISETP.GE.AND P6, PT, R78, UR8, PT ;  /* 0x000000084e007c0c */ /* 0x000fe4000bfc6270 */
[----:B------:R-:W-:-:S03]  /*1770*/  SEL R55, R55, RZ, P4 ;  /* 0x000000ff37377207 */ /* 0x000fc60002000000 */
[----:B------:R-:W-:Y:S01]  /*1780*/  @!PT LDS RZ, [RZ] ;  /* 0x00000000fffff984 */ /* 0x000fe20000000800 */
[----:B------:R-:W-:Y:S01]  /*1790*/  @!PT LDS RZ, [RZ] ;  /* 0x00000000fffff984 */ /* 0x000fe20000000800 */
[----:B------:R-:W-:Y:S01]  /*17a0*/  @!PT LDS RZ, [RZ] ;  /* 0x00000000fffff984 */ /* 0x000fe20000000800 */
[----:B------:R1:W-:Y:S01]  /*17b0*/  LDGSTS.E [R71+0x2000], [R34.64], P5 ;  /* 0x0200000022477fae */ /* 0x0003e2000a92184c */
[----:B------:R-:W-:Y:S02]  /*17c0*/  ISETP.NE.U32.AND P5, PT, R56, RZ, PT ;  /* 0x000000ff3800720c */ /* 0x000fe40003fa5070 */
[----:B------:R-:W-:Y:S01]  /*17d0*/  SEL R56, RZ, 0x4, P6 ;  /* 0x00000004ff387807 */ /* 0x000fe20003000000 */
[----:B------:R2:W-:Y:S01]  /*17e0*/  LDGSTS.E [R71+0x2400], [R32.64], P3 ;  /* 0x0240000020477fae */ /* 0x0005e2000992184c */
[----:B------:R-:W-:Y:S02]  /*17f0*/  ISETP.GE.AND P3, PT, R76, UR8, PT ;  /* 0x000000084c007c0c */ /* 0x000fe4000bf66270 */
[----:B------:R-:W-:Y:S01]  /*1800*/  ISETP.GE.AND P6, PT, R74, UR8, PT ;  /* 0x000000084a007c0c */ /* 0x000fe2000bfc6270 */
[----:B------:R3:W-:Y:S01]  /*1810*/  LDGSTS.E [R71+0x2800], [R30.64], P2 ;  /* 0x028000001e477fae */ /* 0x0007e2000912184c */
[----:B------:R-:W-:Y:S02]  /*1820*/  SEL R56, R56, RZ, P4 ;  /* 0x000000ff38387207 */ /* 0x000fe40002000000 */
[----:B-1----:R-:W-:-:S02]  /*1830*/  SEL R34, RZ, 0x4, P3 ;  /* 0x00000004ff227807 */ /* 0x002fc40001800000 */
[----:B------:R-:W-:Y:S02]  /*1840*/  SEL R35, RZ, 0x4, P6 ;  /* 0x00000004ff237807 */ /* 0x000fe40003000000 */
[----:B------:R-:W-:Y:S01]  /*1850*/  SEL R34, R34, RZ, P4 ;  /* 0x000000ff22227207 */ /* 0x000fe20002000000 */
[----:B--2---:R-:W-:Y:S01]  /*1860*/  IMAD.U32 R33, RZ, RZ, UR6 ;  /* 0x00000006ff217e24 */ /* 0x004fe2000f8e00ff */
[----:B------:R-:W-:Y:S02]  /*1870*/  SEL R35, R35, RZ, P4 ;  /* 0x000000ff23237207 */ /* 0x000fe40002000000 */
[----:B------:R-:W-:Y:S01]  /*1880*/  ISETP.NE.U32.AND P3, PT, R55, RZ, PT ;  /* 0x000000ff3700720c */ /* 0x000fe20003f65070 */
[C---:B------:R-:W-:Y:S01]  /*1890*/  IMAD.WIDE R28, R33.reuse, 0x4, R28 ;  /* 0x00000004211c7825 */ /* 0x040fe200078e021c */
[----:B------:R-:W-:Y:S02]  /*18a0*/  ISETP.NE.U32.AND P4, PT, R56, RZ, PT ;  /* 0x000000ff3800720c */ /* 0x000fe40003f85070 */
[----:B------:R-:W-:Y:S01]  /*18b0*/  ISETP.NE.U32.AND P2, PT, R34, RZ, PT ;  /* 0x000000ff2200720c */ /* 0x000fe20003f45070 */
[----:B------:R-:W-:Y:S01]  /*18c0*/  IMAD.WIDE R26, R33, 0x4, R26 ;  /* 0x00000004211a7825 */ /* 0x000fe200078e021a */
[----:B------:R-:W-:-:S03]  /*18d0*/  ISETP.NE.U32.AND P6, PT, R35, RZ, PT ;  /* 0x000000ff2300720c */ /* 0x000fc60003fc5070 */
[----:B----4-:R-:W-:-:S04]  /*18e0*/  IMAD.WIDE R24, R33, 0x4, R24 ;  /* 0x0000000421187825 */ /* 0x010fc800078e0218 */
[----:B------:R-:W-:-:S04]  /*18f0*/  IMAD.WIDE R22, R33, 0x4, R22 ;  /* 0x0000000421167825 */ /* 0x000fc800078e0216 */
[----:B---3--:R-:W-:-:S04]  /*1900*/  IMAD.WIDE R20, R33, 0x4, R20 ;  /* 0x0000000421147825 */ /* 0x008fc800078e0214 */
[----:B------:R-:W-:-:S04]  /*1910*/  IMAD.WIDE R18, R33, 0x4, R18 ;  /* 0x0000000421127825 */ /* 0x000fc800078e0212 */
[----:B------:R-:W-:-:S04]  /*1920*/  IMAD.WIDE R16, R33, 0x4, R16 ;  /* 0x0000000421107825 */ /* 0x000fc800078e0210 */
[----:B------:R-:W-:-:S04]  /*1930*/  IMAD.WIDE R14, R33, 0x4, R14 ;  /* 0x00000004210e7825 */ /* 0x000fc800078e020e */
[----:B------:R-:W-:Y:S02]  /*1940*/  IMAD.U32 R31, RZ, RZ, UR5 ;  /* 0x00000005ff1f7e24 */ /* 0x000fe4000f8e00ff */
[----:B------:R-:W-:Y:S02]  /*1950*/  IMAD.U32 R33, RZ, RZ, UR5 ;  /* 0x00000005ff217e24 */ /* 0x000fe4000f8e00ff */
[----:B------:R-:W-:Y:S02]  /*1960*/  IMAD.U32 R35, RZ, RZ, UR5 ;  /* 0x00000005ff237e24 */ /* 0x000fe4000f8e00ff */
[----:B------:R-:W-:Y:S02]  /*1970*/  IMAD.U32 R55, RZ, RZ, UR5 ;  /* 0x00000005ff377e24 */ /* 0x000fe4000f8e00ff */
[----:B------:R-:W-:-:S04]  /*1980*/  IMAD.WIDE R4, R31, 0x4, R4 ;  /* 0x000000041f047825 */ /* 0x000fc800078e0204 */
[----:B------:R-:W-:Y:S01]  /*1990*/  IMAD.WIDE R6, R33, 0x4, R6 ;  /* 0x0000000421067825 */ /* 0x000fe200078e0206 */
[----:B------:R1:W-:Y:S03]  /*19a0*/  LDGSTS.E [R71+0x2c00], [R4.64], P5 ;  /* 0x02c0000004477fae */ /* 0x0003e6000a92184c */
[----:B-----5:R-:W-:Y:S01]  /*19b0*/  IMAD.WIDE R8, R35, 0x4, R8 ;  /* 0x0000000423087825 */ /* 0x020fe200078e0208 */
[----:B------:R1:W-:Y:S03]  /*19c0*/  LDGSTS.E [R71+0x3000], [R6.64], P3 ;  /* 0x0300000006477fae */ /* 0x0003e6000992184c */
[----:B------:R-:W-:Y:S01]  /*19d0*/  IMAD.WIDE R10, R55, 0x4, R10 ;  /* 0x00000004370a7825 */ /* 0x000fe200078e020a */
[----:B------:R1:W-:Y:S04]  /*19e0*/  LDGSTS.E [R71+0x3400], [R8.64], P4 ;  /* 0x0340000008477fae */ /* 0x0003e8000a12184c */
[----:B------:R1:W-:Y:S04]  /*19f0*/  LDGSTS.E [R71+0x3800], [R10.64], P2 ;  /* 0x038000000a477fae */ /* 0x0003e8000912184c */
[----:B------:R1:W-:Y:S04]  /*1a00*/  LDGSTS.E [R71+0x3c00], [R12.64], P6 ;  /* 0x03c000000c477fae */ /* 0x0003e8000b12184c */
[----:B------:R-:W0:Y:S04]  /*1a10*/  LDGDEPBAR ;  /* 0x00000000000079af */ /* 0x000e280000000000 */
[----:B------:R1:W-:Y:S04]  /*1a20*/  LDGSTS.E [R70+0x6000], [R28.64], P1 ;  /* 0x060000001c467fae */ /* 0x0003e8000892184c */
[----:B------:R1:W-:Y:S04]  /*1a30*/  LDGSTS.E [R70+0x6400], [R26.64], P1 ;  /* 0x064000001a467fae */ /* 0x0003e8000892184c */
[----:B------:R1:W-:Y:S04]  /*1a40*/  LDGSTS.E [R70+0x6800], [R24.64], P1 ;  /* 0x0680000018467fae */ /* 0x0003e8000892184c */
[----:B------:R1:W-:Y:S04]  /*1a50*/  LDGSTS.E [R70+0x6c00], [R22.64], P1 ;  /* 0x06c0000016467fae */ /* 0x0003e8000892184c */
[----:B------:R1:W-:Y:S04]  /*1a60*/  LDGSTS.E [R70+0x7000], [R20.64], P1 ;  /* 0x0700000014467fae */ /* 0x0003e8000892184c */
[----:B------:R1:W-:Y:S04]  /*1a70*/  LDGSTS.E [R70+0x7400], [R18.64], P1 ;  /* 0x0740000012467fae */ /* 0x0003e8000892184c */
[----:B------:R1:W-:Y:S04]  /*1a80*/  LDGSTS.E [R70+0x7800], [R16.64], P1 ;  /* 0x0780000010467fae */ /* 0x0003e8000892184c */
[----:B------:R1:W-:Y:S04]  /*1a90*/  LDGSTS.E [R70+0x7c00], [R14.64], P1 ;  /* 0x07c000000e467fae */ /* 0x0003e8000892184c */
[----:B------:R-:W0:Y:S01]  /*1aa0*/  LDGDEPBAR ;  /* 0x00000000000079af */ /* 0x000e220000000000 */
[----:B------:R-:W-:Y:S05]  /*1ab0*/  @P0 BRA `(.L_x_0) ;  /* 0x000000b000000947 */ /* 0x000fea0003800000 */
[----:B------:R-:W-:Y:S01]  /*1ac0*/  IMAD.SHL.U32 R62, R60, 0x20, RZ ;  /* 0x000000203c3e7824 */ /* 0x000fe200078e00ff */
[----:B------:R-:W-:Y:S01]  /*1ad0*/  CS2R R44, SRZ ;  /* 0x00000000002c7805 */ /* 0x000fe2000001ff00 */
[----:B------:R-:W-:Y:S01]  /*1ae0*/  CS2R R46, SRZ ;  /* 0x00000000002e7805 */ /* 0x000fe2000001ff00 */
[----:B------:R-:W-:Y:S01]  /*1af0*/  CS2R R48, SRZ ;  /* 0x0000000000307805 */ /* 0x000fe2000001ff00 */
[----:B------:R-:W-:Y:S01]  /*1b00*/  CS2R R50, SRZ ;  /* 0x0000000000327805 */ /* 0x000fe2000001ff00 */
[----:B------:R-:W-:Y:S01]  /*1b10*/  CS2R R52, SRZ ;  /* 0x0000000000347805 */ /* 0x000fe2000001ff00 */
[----:B------:R-:W-:Y:S01]  /*1b20*/  CS2R R54, SRZ ;  /* 0x0000000000367805 */ /* 0x000fe2000001ff00 */
[----:B------:R-:W-:Y:S01]  /*1b30*/  CS2R R36, SRZ ;  /* 0x0000000000247805 */ /* 0x000fe2000001ff00 */
[----:B------:R-:W-:Y:S01]  /*1b40*/  CS2R R38, SRZ ;  /* 0x0000000000267805 */ /* 0x000fe2000001ff00 */
[----:B------:R-:W-:Y:S01]  /*1b50*/  LOP3.LUT R62, R62, 0xc00, RZ, 0xc0, !PT ;  /* 0x00000c003e3e7812 */ /* 0x000fe200078ec0ff */
[----:B------:R-:W-:Y:S05]  /*1b60*/  BRA `(.L_x_1) ;  /* 0x0000124000007947 */ /* 0x000fea0003800000 */
.L_x_0:
[----:B-1----:R-:W-:Y:S01]  /*1b70*/  SHF.R.S32.HI R11, RZ, 0x1f, R38 ;  /* 0x0000001fff0b7819 */ /* 0x002fe20000011426 */
[----:B------:R-:W-:Y:S01]  /*1b80*/  USHF.R.S32.HI UR9, URZ, 0x1f, UR5 ;  /* 0x0000001f3f097899 */ /* 0x000fe20008011405 */
[----:B------:R-:W-:Y:S01]  /*1b90*/  SHF.R.S32.HI R12, RZ, 0x1f, R37 ;  /* 0x0000001fff0c7819 */ /* 0x000fe20000011425 */
[----:B------:R-:W-:Y:S01]  /*1ba0*/  USHF.R.S32.HI UR10, URZ, 0x1f, UR6 ;  /* 0x0000001f3f0a7899 */ /* 0x000fe20008011406 */
[----:B------:R-:W-:Y:S01]  /*1bb0*/  SHF.R.S32.HI R13, RZ, 0x1f, R46 ;  /* 0x0000001fff0d7819 */ /* 0x000fe2000001142e */
[----:B------:R-:W-:Y:S01]  /*1bc0*/  USHF.L.U32 UR7, UR6, 0x3, URZ ;  /* 0x0000000306077899 */ /* 0x000fe2000800063f */
[----:B------:R-:W-:Y:S01]  /*1bd0*/  IMAD.U32 R7, RZ, RZ, UR5 ;  /* 0x00000005ff077e24 */ /* 0x000fe2000f8e00ff */
[----:B------:R-:W-:Y:S01]  /*1be0*/  SHF.R.S32.HI R14, RZ, 0x1f, R3 ;  /* 0x0000001fff0e7819 */ /* 0x000fe20000011403 */
[----:B------:R-:W-:Y:S01]  /*1bf0*/  USHF.L.U64.HI UR8, UR6, 0x3, UR10 ;  /* 0x0000000306087899 */ /* 0x000fe2000801020a */
[----:B------:R-:W-:Y:S01]  /*1c00*/  LOP3.LUT R15, R60, 0x7, RZ, 0xc0, !PT ;  /* 0x000000073c0f7812 */ /* 0x000fe200078ec0ff */
[----:B------:R-:W-:Y:S01]  /*1c10*/  IMAD.U32 R18, RZ, RZ, UR5 ;  /* 0x00000005ff127e24 */ /* 0x000fe2000f8e00ff */
[----:B------:R-:W-:Y:S01]  /*1c20*/  SHF.R.S32.HI R4, RZ, 0x1f, R39 ;  /* 0x0000001fff047819 */ /* 0x000fe20000011427 */
[----:B------:R-:W-:Y:S01]  /*1c30*/  IMAD.U32 R17, RZ, RZ, UR9 ;  /* 0x00000009ff117e24 */ /* 0x000fe2000f8e00ff */
[----:B------:R-:W-:Y:S01]  /*1c40*/  SHF.L.U64.HI R10, R38, 0x2, R11 ;  /* 0x00000002260a7819 */ /* 0x000fe2000001020b */
[C---:B------:R-:W-:Y:S01]  /*1c50*/  IMAD.SHL.U32 R16, R60.reuse, 0x2, RZ ;  /* 0x000000023c107824 */ /* 0x040fe200078e00ff */
[----:B------:R-:W-:Y:S01]  /*1c60*/  SHF.L.U64.HI R11, R37, 0x2, R12 ;  /* 0x00000002250b7819 */ /* 0x000fe2000001020c */
[----:B------:R-:W-:Y:S01]  /*1c70*/  IMAD.SHL.U32 R62, R60, 0x20, RZ ;  /* 0x000000203c3e7824 */ /* 0x000fe200078e00ff */
[----:B------:R-:W-:Y:S01]  /*1c80*/  SHF.L.U64.HI R12, R46, 0x2, R13 ;  /* 0x000000022e0c7819 */ /* 0x000fe2000001020d */
[----:B------:R-:W-:Y:S01]  /*1c90*/  USHF.L.U32 UR11, UR6, 0x2, URZ ;  /* 0x00000002060b7899 */ /* 0x000fe2000800063f */
[----:B------:R-:W-:Y:S01]  /*1ca0*/  LEA.HI R14, R14, R3, RZ, 0x5 ;  /* 0x000000030e0e7211 */ /* 0x000fe200078f28ff */
[----:B------:R-:W-:Y:S01]  /*1cb0*/  IMAD.SHL.U32 R3, R15, 0x10, RZ ;  /* 0x000000100f037824 */ /* 0x000fe200078e00ff */
[----:B------:R-:W-:Y:S01]  /*1cc0*/  SHF.R.S32.HI R13, RZ, 0x1f, R54 ;  /* 0x0000001fff0d7819 */ /* 0x000fe20000011436 */
[----:B------:R-:W-:Y:S01]  /*1cd0*/  USHF.L.U64.HI UR10, UR6, 0x2, UR10 ;  /* 0x00000002060a7899 */ /* 0x000fe2000801020a */
[----:B------:R-:W-:Y:S01]  /*1ce0*/  LEA R33, P0, R54, UR7, 0x2 ;  /* 0x0000000736217c11 */ /* 0x000fe2000f8010ff */
[----:B------:R-:W-:Y:S01]  /*1cf0*/  USHF.L.U64.HI UR9, UR5, 0x2, UR9 ;  /* 0x0000000205097899 */ /* 0x000fe20008010209 */
[----:B------:R-:W-:Y:S01]  /*1d00*/  SHF.L.U64.HI R24, R39, 0x2, R4 ;  /* 0x0000000227187819 */ /* 0x000fe20000010204 */
[----:B------:R-:W-:Y:S01]  /*1d10*/  UMOV UR6, 0xffffffff ;  /* 0xffffffff00067882 */ /* 0x000fe20000000000 */
[----:B------:R-:W-:Y:S01]  /*1d20*/  LEA R26, P2, R7, R44, 0x3 ;  /* 0x0000002c071a7211 */ /* 0x000fe200078418ff */
[----:B------:R-:W-:Y:S01]  /*1d30*/  CS2R R38, SRZ ;  /* 0x0000000000267805 */ /* 0x000fe2000001ff00 */
[----:B------:R-:W-:-:S02]  /*1d40*/  SHF.R.S32.HI R20, RZ, 0x1f, R53 ;  /* 0x0000001fff147819 */ /* 0x000fc40000011435 */
[----:B------:R-:W-:Y:S02]  /*1d50*/  LEA R31, P1, R53, UR7, 0x2 ;  /* 0x00000007351f7c11 */ /* 0x000fe4000f8210ff */
[----:B------:R-:W-:Y:S02]  /*1d60*/  LEA.HI.X R34, R54, UR8, R13, 0x2, P0 ;  /* 0x0000000836227c11 */ /* 0x000fe400080f140d */
[----:B------:R-:W-:Y:S01]  /*1d70*/  LEA.HI.X R24, R18, R24, R17, 0x3, P2 ;  /* 0x0000001812187211 */ /* 0x000fe200010f1c11 */
[----:B------:R-:W-:Y:S01]  /*1d80*/  CS2R R54, SRZ ;  /* 0x0000000000367805 */ /* 0x000fe2000001ff00 */
[----:B------:R-:W-:Y:S02]  /*1d90*/  SHF.R.S32.HI R13, RZ, 0x1f, R52 ;  /* 0x0000001fff0d7819 */ /* 0x000fe40000011434 */
[----:B------:R-:W-:Y:S02]  /*1da0*/  LEA R29, P0, R52, UR7, 0x2 ;  /* 0x00000007341d7c11 */ /* 0x000fe4000f8010ff */
[----:B------:R-:W-:-:S02]  /*1db0*/  LOP3.LUT R18, R3, 0x30, R16, 0x78, !PT ;  /* 0x0000003003127812 */ /* 0x000fc400078e7810 */
[----:B------:R-:W-:Y:S02]  /*1dc0*/  LEA.HI.X R32, R53, UR8, R20, 0x2, P1 ;  /* 0x0000000835207c11 */ /* 0x000fe400088f1414 */
[----:B------:R-:W-:Y:S01]  /*1dd0*/  SHF.R.S32.HI R3, RZ, 0x1f, R50 ;  /* 0x0000001fff037819 */ /* 0x000fe20000011432 */
[----:B------:R-:W-:Y:S01]  /*1de0*/  IMAD R65, R15, 0x80, R18 ;  /* 0x000000800f417824 */ /* 0x000fe200078e0212 */
[----:B------:R-:W-:Y:S02]  /*1df0*/  LEA R21, P2, R50, UR7, 0x2 ;  /* 0x0000000732157c11 */ /* 0x000fe4000f8410ff */
[----:B------:R-:W-:Y:S02]  /*1e00*/  SHF.R.S32.HI R20, RZ, 0x1f, R51 ;  /* 0x0000001fff147819 */ /* 0x000fe40000011433 */
[----:B------:R-:W-:Y:S02]  /*1e10*/  SHF.R.S32.HI R16, RZ, 0x1f, R49 ;  /* 0x0000001fff107819 */ /* 0x000fe40000011431 */
[----:B------:R-:W-:-:S02]  /*1e20*/  LEA R23, P1, R51, UR7, 0x2 ;  /* 0x0000000733177c11 */ /* 0x000fc4000f8210ff */
[----:B------:R-:W-:Y:S02]  /*1e30*/  LEA R19, P3, R49, UR7, 0x2 ;  /* 0x0000000731137c11 */ /* 0x000fe4000f8610ff */
[----:B------:R-:W-:Y:S02]  /*1e40*/  LEA.HI.X R30, R52, UR8, R13, 0x2, P0 ;  /* 0x00000008341e7c11 */ /* 0x000fe400080f140d */
[----:B------:R-:W-:Y:S01]  /*1e50*/  SHF.R.U32.HI R13, RZ, 0x1, R60 ;  /* 0x00000001ff0d7819 */ /* 0x000fe2000001163c */
[----:B------:R-:W-:Y:S01]  /*1e60*/  CS2R R52, SRZ ;  /* 0x0000000000347805 */ /* 0x000fe2000001ff00 */
[----:B------:R-:W-:Y:S02]  /*1e70*/  LEA.HI.X R25, R50, UR8, R3, 0x2, P2 ;  /* 0x0000000832197c11 */ /* 0x000fe400090f1403 */
[----:B------:R-:W-:Y:S02]  /*1e80*/  LEA.HI.X R28, R51, UR8, R20, 0x2, P1 ;  /* 0x00000008331c7c11 */ /* 0x000fe400088f1414 */
[----:B------:R-:W-:Y:S01]  /*1e90*/  LEA.HI.X R27, R49, UR8, R16, 0x2, P3 ;  /* 0x00000008311b7c11 */ /* 0x000fe200098f1410 */
[----:B------:R-:W-:Y:S01]  /*1ea0*/  CS2R R50, SRZ ;  /* 0x0000000000327805 */ /* 0x000fe2000001ff00 */
[----:B------:R-:W-:-:S02]  /*1eb0*/  LOP3.LUT R3, R60, 0x3, RZ, 0xc0, !PT ;  /* 0x000000033c037812 */ /* 0x000fc400078ec0ff */
[----:B------:R-:W-:Y:S02]  /*1ec0*/  SHF.R.S32.HI R16, RZ, 0x1f, R47 ;  /* 0x0000001fff107819 */ /* 0x000fe4000001142f */
[----:B------:R-:W-:Y:S01]  /*1ed0*/  LEA R22, P1, R47, UR7, 0x2 ;  /* 0x000000072f167c11 */ /* 0x000fe2000f8210ff */
[----:B------:R-:W-:Y:S01]  /*1ee0*/  IMAD R3, R3, 0x120, RZ ;  /* 0x0000012003037824 */ /* 0x000fe200078e02ff */
[----:B------:R-:W-:Y:S02]  /*1ef0*/  LOP3.LUT R13, R13, 0x40, RZ, 0xc0, !PT ;  /* 0x000000400d0d7812 */ /* 0x000fe400078ec0ff */
[----:B------:R-:W-:Y:S02]  /*1f00*/  LEA.HI.X R63, R47, UR8, R16, 0x2, P1 ;  /* 0x000000082f3f7c11 */ /* 0x000fe400088f1410 */
[----:B------:R-:W-:Y:S01]  /*1f10*/  LOP3.LUT R16, R13, 0x1c, R60, 0xf8, !PT ;  /* 0x0000001c0d107812 */ /* 0x000fe200078ef83c */
[----:B------:R-:W-:Y:S01]  /*1f20*/  CS2R R46, SRZ ;  /* 0x00000000002e7805 */ /* 0x000fe2000001ff00 */
[----:B------:R-:W-:-:S02]  /*1f30*/  SHF.R.S32.HI R5, RZ, 0x1f, R36 ;  /* 0x0000001fff057819 */ /* 0x000fc40000011424 */
[----:B------:R-:W-:Y:S02]  /*1f40*/  SHF.R.S32.HI R6, RZ, 0x1f, R45 ;  /* 0x0000001fff067819 */ /* 0x000fe4000001142d */
[----:B------:R-:W-:Y:S02]  /*1f50*/  SHF.R.S32.HI R17, RZ, 0x1f, R48 ;  /* 0x0000001fff117819 */ /* 0x000fe40000011430 */
[----:B------:R-:W-:Y:S01]  /*1f60*/  LEA R20, P0, R48, UR7, 0x2 ;  /* 0x0000000730147c11 */ /* 0x000fe2000f8010ff */
[----:B------:R-:W-:Y:S01]  /*1f70*/  UIADD3 UR7, UR4, -0x40, URZ ;  /* 0xffffffc004077890 */ /* 0x000fe2000fffe03f */
[----:B------:R-:W-:Y:S02]  /*1f80*/  LOP3.LUT R67, R3, R16, RZ, 0x3c, !PT ;  /* 0x0000001003437212 */ /* 0x000fe400078e3cff */
[----:B------:R-:W-:Y:S01]  /*1f90*/  LOP3.LUT R62, R62, 0xc00, RZ, 0xc0, !PT ;  /* 0x00000c003e3e7812 */ /* 0x000fe200078ec0ff */
[----:B------:R-:W-:Y:S01]  /*1fa0*/  UMOV UR4, URZ ;  /* 0x0000003f00047c82 */ /* 0x000fe20008000000 */
[----:B------:R-:W-:-:S02]  /*1fb0*/  SHF.R.S32.HI R69, RZ, 0x5, R14 ;  /* 0x00000005ff457819 */ /* 0x000fc4000001140e */
[----:B------:R-:W-:Y:S01]  /*1fc0*/  SHF.R.S32.HI R8, RZ, 0x1f, R43 ;  /* 0x0000001fff087819 */ /* 0x000fe2000001142b */
[----:B------:R-:W-:Y:S01]  /*1fd0*/  IMAD.IADD R65, R65, 0x1, R62 ;  /* 0x0000000141417824 */ /* 0x000fe200078e023e */
[----:B------:R-:W-:Y:S02]  /*1fe0*/  IADD3 R3, P4, R33, c[0x0][0x168], RZ ;  /* 0x00005a0021037a10 */ /* 0x000fe40007f9e0ff */
[----:B------:R-:W-:Y:S02]  /*1ff0*/  IADD3 R13, P5, R31, c[0x0][0x168], RZ ;  /* 0x00005a001f0d7a10 */ /* 0x000fe40007fbe0ff */
[----:B------:R-:W-:Y:S02]  /*2000*/  IADD3 R14, P3, R29, c[0x0][0x168], RZ ;  /* 0x00005a001d0e7a10 */ /* 0x000fe40007f7e0ff */
[----:B------:R-:W-:Y:S02]  /*2010*/  SHF.L.U64.HI R4, R36, 0x2, R5 ;  /* 0x0000000224047819 */ /* 0x000fe40000010205 */
[----:B------:R-:W-:Y:S01]  /*2020*/  SHF.L.U64.HI R5, R45, 0x2, R6 ;  /* 0x000000022d057819 */ /* 0x000fe20000010206 */
[----:B------:R-:W-:Y:S01]  /*2030*/  CS2R R36, SRZ ;  /* 0x0000000000247805 */ /* 0x000fe2000001ff00 */
[----:B------:R-:W-:Y:S01]  /*2040*/  LEA.HI.X R61, R48, UR8, R17, 0x2, P0 ;  /* 0x00000008303d7c11 */ /* 0x000fe200080f1411 */
[----:B------:R-:W-:Y:S01]  /*2050*/  CS2R R44, SRZ ;  /* 0x00000000002c7805 */ /* 0x000fe2000001ff00 */
[----:B------:R-:W-:Y:S01]  /*2060*/  IADD3 R16, P2, R21, c[0x0][0x168], RZ ;  /* 0x00005a0015107a10 */ /* 0x000fe20007f5e0ff */
[----:B------:R-:W-:Y:S01]  /*2070*/  CS2R R48, SRZ ;  /* 0x0000000000307805 */ /* 0x000fe2000001ff00 */
[----:B------:R-:W-:Y:S01]  /*2080*/  IADD3 R18, P1, R19, c[0x0][0x168], RZ ;  /* 0x00005a0013127a10 */ /* 0x000fe20007f3e0ff */
[----:B------:R-:W-:Y:S01]  /*2090*/  UMOV UR8, 0x1 ;  /* 0x0000000100087882 */ /* 0x000fe20000000000 */
[----:B------:R-:W-:-:S02]  /*20a0*/  SHF.L.U64.HI R6, R43, 0x2, R8 ;  /* 0x000000022b067819 */ /* 0x000fc40000010208 */
[----:B------:R-:W-:Y:S02]  /*20b0*/  IADD3.X R17, R34, c[0x0][0x16c], RZ, P4, !PT ;  /* 0x00005b0022117a10 */ /* 0x000fe400027fe4ff */
[----:B------:R-:W-:Y:S02]  /*20c0*/  IADD3.X R19, R32, c[0x0][0x16c], RZ, P5, !PT ;  /* 0x00005b0020137a10 */ /* 0x000fe40002ffe4ff */
[----:B------:R-:W-:Y:S02]  /*20d0*/  IADD3.X R21, R30, c[0x0][0x16c], RZ, P3, !PT ;  /* 0x00005b001e157a10 */ /* 0x000fe40001ffe4ff */
[----:B------:R-:W-:Y:S02]  /*20e0*/  SHF.R.S32.HI R7, RZ, 0x1f, R42 ;  /* 0x0000001fff077819 */ /* 0x000fe4000001142a */
[----:B------:R-:W-:Y:S02]  /*20f0*/  SHF.R.S32.HI R8, RZ, 0x1f, R41 ;  /* 0x0000001fff087819 */ /* 0x000fe40000011429 */
[----:B------:R-:W-:-:S02]  /*2100*/  SHF.R.S32.HI R9, RZ, 0x1f, R40 ;  /* 0x0000001fff097819 */ /* 0x000fc40000011428 */
[----:B------:R-:W-:Y:S02]  /*2110*/  IADD3 R15, P0, R23, c[0x0][0x168], RZ ;  /* 0x00005a00170f7a10 */ /* 0x000fe40007f1e0ff */
[----:B------:R-:W-:Y:S02]  /*2120*/  IADD3 R20, P4, R20, c[0x0][0x168], RZ ;  /* 0x00005a0014147a10 */ /* 0x000fe40007f9e0ff */
[----:B------:R-:W-:Y:S02]  /*2130*/  IADD3 R22, P5, R22, c[0x0][0x168], RZ ;  /* 0x00005a0016167a10 */ /* 0x000fe40007fbe0ff */
[----:B------:R-:W-:Y:S02]  /*2140*/  IADD3 R26, P3, R26, c[0x0][0x160], RZ ;  /* 0x000058001a1a7a10 */ /* 0x000fe40007f7e0ff */
[----:B------:R-:W-:Y:S02]  /*2150*/  SHF.L.U64.HI R7, R42, 0x2, R7 ;  /* 0x000000022a077819 */ /* 0x000fe40000010207 */
[----:B------:R-:W-:-:S02]  /*2160*/  SHF.L.U64.HI R8, R41, 0x2, R8 ;  /* 0x0000000229087819 */ /* 0x000fc40000010208 */
[----:B------:R-:W-:Y:S02]  /*2170*/  SHF.L.U64.HI R9, R40, 0x2, R9 ;  /* 0x0000000228097819 */ /* 0x000fe40000010209 */
[----:B------:R-:W-:Y:S02]  /*2180*/  IADD3.X R23, R28, c[0x0][0x16c], RZ, P0, !PT ;  /* 0x00005b001c177a10 */ /* 0x000fe400007fe4ff */
[----:B------:R-:W-:Y:S02]  /*2190*/  IADD3.X R25, R25, c[0x0][0x16c], RZ, P2, !PT ;  /* 0x00005b0019197a10 */ /* 0x000fe400017fe4ff */
[----:B------:R-:W-:Y:S02]  /*21a0*/  IADD3.X R27, R27, c[0x0][0x16c], RZ, P1, !PT ;  /* 0x00005b001b1b7a10 */ /* 0x000fe40000ffe4ff */
[----:B------:R-:W-:Y:S02]  /*21b0*/  IADD3.X R61, R61, c[0x0][0x16c], RZ, P4, !PT ;  /* 0x00005b003d3d7a10 */ /* 0x000fe400027fe4ff */
[----:B------:R-:W-:-:S02]  /*21c0*/  IADD3.X R63, R63, c[0x0][0x16c], RZ, P5, !PT ;  /* 0x00005b003f3f7a10 */ /* 0x000fc40002ffe4ff */
[----:B------:R-:W-:Y:S02]  /*21d0*/  IADD3.X R24, R24, c[0x0][0x164], RZ, P3, !PT ;  /* 0x0000590018187a10 */ /* 0x000fe40001ffe4ff */
[----:B------:R-:W-:Y:S02]  /*21e0*/  IADD3 R68, R69, -0x2, RZ ;  /* 0xfffffffe45447810 */ /* 0x000fe40007ffe0ff */
[----:B------:R-:W-:Y:S02]  /*21f0*/  LOP3.LUT R66, R67, 0x20, RZ, 0x3c, !PT ;  /* 0x0000002043427812 */ /* 0x000fe400078e3cff */
[----:B------:R-:W-:Y:S02]  /*2200*/  LOP3.LUT R64, R65, 0x40, RZ, 0x3c, !PT ;  /* 0x0000004041407812 */ /* 0x000fe400078e3cff */
.L_x_2:
[----:B------:R-:W-:-:S04]  /*2210*/  DEPBAR.LE SB0, 0x2 ;  /* 0x000080800000791a */ /* 0x000fc80000000000 */
[----:B------:R-:W-:Y:S01]  /*2220*/  UIADD3 UR6, UR6, 0x1, URZ ;  /* 0x0000000106067890 */ /* 0x000fe2000fffe03f */
[----:B------:R-:W-:Y:S01]  /*2230*/  BAR.SYNC.DEFER_BLOCKING 0x0 ;  /* 0x0000000000007b1d */ /* 0x000fe20000010000 */
[----:B------:R-:W-:Y:S01]  /*2240*/  ISETP.GE.AND P1, PT, R93, UR7, PT ;  /* 0x000000075d007c0c */ /* 0x000fe2000bf26270 */
[----:B------:R-:W-:Y:S01]  /*2250*/  UIADD3 UR8, UR8, 0x1, URZ ;  /* 0x0000000108087890 */ /* 0x000fe2000fffe03f */
[----:B------:R-:W-:Y:S01]  /*2260*/  ISETP.LE.AND P0, PT, R68, UR4, PT ;  /* 0x0000000444007c0c */ /* 0x000fe2000bf03270 */
[----:B------:R-:W-:Y:S01]  /*2270*/  UISETP.GT.AND UP0, UPT, UR6, 0x1, UPT ;  /* 0x000000010600788c */ /* 0x000fe2000bf04270 */
[----:B------:R-:W-:Y:S01]  /*2280*/  ISETP.GE.AND P2, PT, R86, UR7, PT ;  /* 0x0000000756007c0c */ /* 0x000fe2000bf46270 */
[----:B------:R-:W-:Y:S01]  /*2290*/  UIADD3 UR4, UR4, 0x1, URZ ;  /* 0x0000000104047890 */ /* 0x000fe2000fffe03f */
[----:B------:R-:W-:Y:S01]  /*22a0*/  ISETP.GE.AND P3, PT, R84, UR7, PT ;  /* 0x0000000754007c0c */ /* 0x000fe2000bf66270 */
[----:B------:R-:W-:Y:S02]  /*22b0*/  USEL UR6, UR6, URZ, !UP0 ;  /* 0x0000003f06067287 */ /* 0x000fe4000c000000 */
[----:B------:R-:W-:-:S04]  /*22c0*/  UISETP.GT.AND UP0, UPT, UR8, 0x1, UPT ;  /* 0x000000010800788c */ /* 0x000fc8000bf04270 */
[----:B------:R-:W-:Y:S01]  /*22d0*/  IMAD.U32 R90, RZ, RZ, UR6 ;  /* 0x00000006ff5a7e24 */ /* 0x000fe2000f8e00ff */
[----:B------:R-:W-:Y:S01]  /*22e0*/  USEL UR8, UR8, URZ, !UP0 ;  /* 0x0000003f08087287 */ /* 0x000fe2000c000000 */
[----:B------:R-:W-:Y:S02]  /*22f0*/  IMAD.U32 R29, RZ, RZ, UR6 ;  /* 0x00000006ff1d7e24 */ /* 0x000fe4000f8e00ff */
[----:B------:R-:W-:Y:S02]  /*2300*/  IMAD.U32 R28, RZ, RZ, UR6 ;  /* 0x00000006ff1c7e24 */ /* 0x000fe4000f8e00ff */
[----:B------:R-:W-:Y:S02]  /*2310*/  IMAD R90, R90, 0x2000, R67 ;  /* 0x000020005a5a7824 */ /* 0x000fe400078e0243 */
[----:B------:R-:W-:Y:S02]  /*2320*/  IMAD R88, R29, 0x2000, R66 ;  /* 0x000020001d587824 */ /* 0x000fe400078e0242 */
[----:B------:R-:W-:Y:S01]  /*2330*/  IMAD R57, R28, 0x2000, R65 ;  /* 0x000020001c397824 */ /* 0x000fe200078e0241 */
[----:B------:R-:W-:Y:S01]  /*2340*/  LDS R32, [R90] ;  /* 0x000000005a207984 */ /* 0x000fe20000000800 */
[----:B------:R-:W-:-:S03]  /*2350*/  IMAD.U32 R95, RZ, RZ, UR8 ;  /* 0x00000008ff5f7e24 */ /* 0x000fc6000f8e00ff */
[----:B------:R-:W-:Y:S01]  /*2360*/  LDS R34, [R90+0x400] ;  /* 0x000400005a227984 */ /* 0x000fe20000000800 */
[----:B------:R-:W-:-:S03]  /*2370*/  IMAD R95, R95, 0x2000, R70 ;  /* 0x000020005f5f7824 */ /* 0x000fc600078e0246 */
[----:B------:R-:W-:Y:S04]  /*2380*/  LDS R33, [R88] ;  /* 0x0000000058217984 */ /* 0x000fe80000000800 */
[----:B------:R-:W-:Y:S04]  /*2390*/  LDS R35, [R88+0x400] ;  /* 0x0004000058237984 */ /* 0x000fe80000000800 */
[----:B------:R-:W1:Y:S04]  /*23a0*/  LDSM.16.M88.4 R40, [R57+0x4000] ;  /* 0x004000003928783b */ /* 0x000e680000000200 */
[----:B------:R-:W2:Y:S04]  /*23b0*/  LDSM.16.M88.4 R28, [R57+0x5000] ;  /* 0x00500000391c783b */ /* 0x000ea80000000200 */
[----:B------:R-:W-:Y:S04]  /*23c0*/  LDS R56, [R90+0x800] ;  /* 0x000800005a387984 */ /* 0x000fe80000000800 */
[----:B------:R-:W-:Y:S04]  /*23d0*/  LDS R58, [R90+0xc00] ;  /* 0x000c00005a3a7984 */ /* 0x000fe80000000800 */
[----:B------:R-:W-:Y:S04]  /*23e0*/  LDS R57, [R88+0x800] ;  /* 0x0008000058397984 */ /* 0x000fe80000000800 */
[----:B------:R-:W3:Y:S01]  /*23f0*/  LDS R59, [R88+0xc00] ;  /* 0x000c0000583b7984 */ /* 0x000ee20000000800 */
[C---:B-1----:R-:W-:Y:S08]  /*2400*/  HMMA.1688.F32.TF32 R44, R32.reuse, R40, R44 ;  /* 0x00000028202c723c */ /* 0x042ff0000008102c */
[----:B--2---:R-:W-:Y:S01]  /*2410*/  HMMA.1688.F32.TF32 R48, R32, R28, R48 ;  /* 0x0000001c2030723c */ /* 0x004fe20000081030 */
[----:B------:R-:W-:Y:S04]  /*2420*/  LDS R32, [R90+0x80] ;  /* 0x000080005a207984 */ /* 0x000fe80000000800 */
[----:B------:R-:W-:Y:S04]  /*2430*/  LDS R34, [R90+0x480] ;  /* 0x000480005a227984 */ /* 0x000fe80000000800 */
[----:B------:R-:W-:Y:S04]  /*2440*/  LDS R33, [R88+0x80] ;  /* 0x0000800058217984 */ /* 0x000fe80000000800 */
[----:B------:R-:W1:Y:S03]  /*2450*/  LDS R35, [R88+0x480] ;  /* 0x0004800058237984 */ /* 0x000e660000000800 */
[C---:B---3--:R-:W-:Y:S08]  /*2460*/  HMMA.1688.F32.TF32 R44, R56.reuse, R42, R44 ;  /* 0x0000002a382c723c */ /* 0x048ff0000008102c */
[----:B------:R-:W-:Y:S01]  /*2470*/  HMMA.1688.F32.TF32 R48, R56, R30, R48 ;  /* 0x0000001e3830723c */ /* 0x000fe20000081030 */
[----:B------:R-:W-:Y:S04]  /*2480*/  LDS R56, [R90+0x1800] ;  /* 0x001800005a387984 */ /* 0x000fe80000000800 */
[----:B------:R-:W-:Y:S02]  /*2490*/  LDS R58, [R90+0x1c00] ;  /* 0x001c00005a3a7984 */ /* 0x000fe40000000800 */
[----:B------:R-:W-:-:S02]  /*24a0*/  IMAD.U32 R57, RZ, RZ, UR6 ;  /* 0x00000006ff397e24 */ /* 0x000fc4000f8e00ff */
[----:B------:R-:W-:Y:S02]  /*24b0*/  LDS R59, [R88+0x1c00] ;  /* 0x001c0000583b7984 */ /* 0x000fe40000000800 */
[----:B------:R-:W-:Y:S01]  /*24c0*/  IMAD R57, R57, 0x2000, R64 ;  /* 0x0000200039397824 */ /* 0x000fe200078e0240 */
[C---:B-1----:R-:W-:Y:S01]  /*24d0*/  HMMA.1688.F32.TF32 R52, R32.reuse, R40, R52 ;  /* 0x000000282034723c */ /* 0x042fe20000081034 */
[----:B------:R-:W-:Y:S04]  /*24e0*/  LDS R40, [R90+0x1000] ;  /* 0x001000005a287984 */ /* 0x000fe80000000800 */
[----:B------:R-:W-:Y:S03]  /*24f0*/  LDS R41, [R88+0x1000] ;  /* 0x0010000058297984 */ /* 0x000fe60000000800 */
[----:B------:R-:W-:Y:S01]  /*2500*/  HMMA.1688.F32.TF32 R36, R32, R28, R36 ;  /* 0x0000001c2024723c */ /* 0x000fe20000081024 */
[----:B------:R-:W-:Y:S04]  /*2510*/  LDS R32, [R90+0x880] ;  /* 0x000880005a207984 */ /* 0x000fe80000000800 */
[----:B------:R-:W-:Y:S04]  /*2520*/  LDS R34, [R90+0xc80] ;  /* 0x000c80005a227984 */ /* 0x000fe80000000800 */
[----:B------:R-:W-:Y:S04]  /*2530*/  LDS R33, [R88+0x880] ;  /* 0x0008800058217984 */ /* 0x000fe80000000800 */
[----:B------:R-:W1:Y:S03]  /*2540*/  LDS R35, [R88+0xc80] ;  /* 0x000c800058237984 */ /* 0x000e660000000800 */
[C---:B-1----:R-:W-:Y:S01]  /*2550*/  HMMA.1688.F32.TF32 R52, R32.reuse, R42, R52 ;  /* 0x0000002a2034723c */ /* 0x042fe20000081034 */
[----:B------:R-:W-:Y:S04]  /*2560*/  LDS R42, [R90+0x1400] ;  /* 0x001400005a2a7984 */ /* 0x000fe80000000800 */
[----:B------:R-:W-:Y:S03]  /*2570*/  LDS R43, [R88+0x1400] ;  /* 0x00140000582b7984 */ /* 0x000fe60000000800 */
[----:B------:R-:W-:Y:S01]  /*2580*/  HMMA.1688.F32.TF32 R36, R32, R30, R36 ;  /* 0x0000001e2024723c */ /* 0x000fe20000081024 */
[----:B------:R-:W1:Y:S04]  /*2590*/  LDSM.16.M88.4 R32, [R57+0x4000] ;  /* 0x004000003920783b */ /* 0x000e680000000200 */
[----:B------:R-:W2:Y:S04]  /*25a0*/  LDSM.16.M88.4 R28, [R57+0x5000] ;  /* 0x00500000391c783b */ /* 0x000ea80000000200 */
        /* <DEDUP_REMOVED lines=8> */
[----:B------:R-:W-:Y:S08]  /*2630*/  HMMA.1688.F32.TF32 R48, R56, R30, R48 ;  /* 0x0000001e3830723c */ /* 0x000ff00000081030 */
[C---:B-1----:R-:W-:Y:S08]  /*2640*/  HMMA.1688.F32.TF32 R52, R40.reuse, R32, R52 ;  /* 0x000000202834723c */ /* 0x042ff00000081034 */
[----:B------:R-:W-:Y:S01]  /*2650*/  HMMA.1688.F32.TF32 R36, R40, R28, R36 ;  /* 0x0000001c2824723c */ /* 0x000fe20000081024 */
[----:B------:R-:W-:Y:S04]  /*2660*/  LDS R40, [R90+0x1880] ;  /* 0x001880005a287984 */ /* 0x000fe80000000800 */
[----:B------:R-:W-:Y:S02]  /*2670*/  LDS R42, [R90+0x1c80] ;  /* 0x001c80005a2a7984 */ /* 0x000fe40000000800 */
[----:B------:R-:W-:-:S02]  /*2680*/  SEL R28, RZ, 0x4, P1 ;  /* 0x00000004ff1c7807 */ /* 0x000fc40000800000 */
[----:B------:R-:W-:Y:S01]  /*2690*/  LDS R41, [R88+0x1880] ;  /* 0x0018800058297984 */ /* 0x000fe20000000800 */
[----:B------:R-:W-:Y:S02]  /*26a0*/  SEL R29, RZ, 0x4, P3 ;  /* 0x00000004ff1d7807 */ /* 0x000fe40001800000 */
[----:B------:R-:W-:Y:S01]  /*26b0*/  SEL R28, R28, RZ, !P0 ;  /* 0x000000ff1c1c7207 */ /* 0x000fe20004000000 */
[----:B------:R-:W1:Y:S01]  /*26c0*/  LDS R43, [R88+0x1c80] ;  /* 0x001c8000582b7984 */ /* 0x000e620000000800 */
[----:B------:R-:W-:-:S03]  /*26d0*/  SEL R29, R29, RZ, !P0 ;  /* 0x000000ff1d1d7207 */ /* 0x000fc60004000000 */
[----:B------:R-:W-:Y:S01]  /*26e0*/  BAR.SYNC.DEFER_BLOCKING 0x0 ;  /* 0x0000000000007b1d */ /* 0x000fe20000010000 */
[----:B------:R-:W-:Y:S02]  /*26f0*/  ISETP.NE.U32.AND P1, PT, R28, RZ, PT ;  /* 0x000000ff1c00720c */ /* 0x000fe40003f25070 */
[----:B------:R-:W-:Y:S02]  /*2700*/  SEL R28, RZ, 0x4, P2 ;  /* 0x00000004ff1c7807 */ /* 0x000fe40001000000 */
[----:B------:R-:W-:Y:S02]  /*2710*/  ISETP.GE.AND P2, PT, R82, UR7, PT ;  /* 0x0000000752007c0c */ /* 0x000fe4000bf46270 */
[----:B------:R-:W-:Y:S02]  /*2720*/  SEL R28, R28, RZ, !P0 ;  /* 0x000000ff1c1c7207 */ /* 0x000fe40004000000 */
[----:B------:R-:W-:Y:S02]  /*2730*/  SEL R32, RZ, 0x4, P2 ;  /* 0x00000004ff207807 */ /* 0x000fe40001000000 */
[----:B------:R-:W-:-:S02]  /*2740*/  ISETP.NE.U32.AND P2, PT, R28, RZ, PT ;  /* 0x000000ff1c00720c */ /* 0x000fc40003f45070 */
[----:B------:R-:W-:Y:S02]  /*2750*/  SEL R28, R32, RZ, !P0 ;  /* 0x000000ff201c7207 */ /* 0x000fe40004000000 */
[-C--:B------:R-:W-:Y:S02]  /*2760*/  IADD3 R32, P3, R91, R26.reuse, RZ ;  /* 0x0000001a5b207210 */ /* 0x080fe40007f7e0ff */
[----:B------:R-:W-:Y:S02]  /*2770*/  ISETP.NE.U32.AND P5, PT, R29, RZ, PT ;  /* 0x000000ff1d00720c */ /* 0x000fe40003fa5070 */
[----:B------:R-:W-:Y:S01]  /*2780*/  ISETP.NE.U32.AND P4, PT, R28, RZ, PT ;  /* 0x000000ff1c00720c */ /* 0x000fe20003f85070 */
[----:B------:R-:W-:Y:S01]  /*2790*/  IMAD.X R33, R24, 0x1, R4, P3 ;  /* 0x0000000118217824 */ /* 0x000fe200018e0604 */
[----:B------:R-:W-:Y:S02]  /*27a0*/  ISETP.GE.AND P3, PT, R80, UR7, PT ;  /* 0x0000000750007c0c */ /* 0x000fe4000bf66270 */
[----:B------:R-:W-:-:S05]  /*27b0*/  IADD3 R28, P6, R89, R26, RZ ;  /* 0x0000001a591c7210 */ /* 0x000fca0007fde0ff */
[----:B------:R-:W-:Y:S01]  /*27c0*/  IMAD.X R29, R24, 0x1, R5, P6 ;  /* 0x00000001181d7824 */ /* 0x000fe200030e0605 */
[----:B------:R-:W-:Y:S01]  /*27d0*/  ISETP.GE.AND P6, PT, R78, UR7, PT ;  /* 0x000000074e007c0c */ /* 0x000fe2000bfc6270 */
[C---:B-1----:R-:W-:Y:S07]  /*27e0*/  HMMA.1688.F32.TF32 R52, R40.reuse, R34, R52 ;  /* 0x000000222834723c */ /* 0x042fee0000081034 */
[----:B------:R-:W-:Y:S01]  /*27f0*/  IMAD.U32 R34, RZ, RZ, UR8 ;  /* 0x00000008ff227e24 */ /* 0x000fe2000f8e00ff */
[----:B------:R-:W-:Y:S01]  /*2800*/  HMMA.1688.F32.TF32 R36, R40, R30, R36 ;  /* 0x0000001e2824723c */ /* 0x000fe20000081024 */
[----:B------:R-:W-:-:S02]  /*2810*/  SEL R35, RZ, 0x4, P6 ;  /* 0x00000004ff237807 */ /* 0x000fc40003000000 */
[----:B------:R-:W-:Y:S02]  /*2820*/  IMAD R59, R34, 0x2000, R71 ;  /* 0x00002000223b7824 */ /* 0x000fe400078e0247 */
[----:B------:R-:W-:Y:S02]  /*2830*/  SEL R35, R35, RZ, !P0 ;  /* 0x000000ff23237207 */ /* 0x000fe40004000000 */
[----:B------:R-:W-:Y:S01]  /*2840*/  SEL R31, RZ, 0x4, P3 ;  /* 0x00000004ff1f7807 */ /* 0x000fe20001800000 */
[----:B------:R-:W-:Y:S01]  /*2850*/  @!PT LDS RZ, [RZ] ;  /* 0x00000000fffff984 */ /* 0x000fe20000000800 */
[----:B------:R-:W-:Y:S01]  /*2860*/  @!PT LDS RZ, [RZ] ;  /* 0x00000000fffff984 */ /* 0x000fe20000000800 */
[----:B------:R-:W-:Y:S01]  /*2870*/  @!PT LDS RZ, [RZ] ;  /* 0x00000000fffff984 */ /* 0x000fe20000000800 */
[----:B------:R1:W-:Y:S01]  /*2880*/  LDGSTS.E [R59], [R32.64], P1 ;  /* 0x00000000203b7fae */ /* 0x0003e2000892184c */
[-C--:B------:R-:W-:Y:S02]  /*2890*/  IADD3 R30, P1, R87, R26.reuse, RZ ;  /* 0x0000001a571e7210 */ /* 0x080fe40007f3e0ff */
[----:B------:R-:W-:Y:S01]  /*28a0*/  ISETP.GE.AND P3, PT, R76, UR7, PT ;  /* 0x000000074c007c0c */ /* 0x000fe2000bf66270 */
[----:B------:R2:W-:Y:S01]  /*28b0*/  LDGSTS.E [R59+0x400], [R28.64], P2 ;  /* 0x004000001c3b7fae */ /* 0x0005e2000912184c */
[----:B------:R-:W-:Y:S01]  /*28c0*/  SEL R34, R31, RZ, !P0 ;  /* 0x000000ff1f227207 */ /* 0x000fe20004000000 */
[----:B------:R-:W-:Y:S01]  /*28d0*/  IMAD.X R31, R24, 0x1, R6, P1 ;  /* 0x00000001181f7824 */ /* 0x000fe200008e0606 */
[----:B------:R-:W-:-:S02]  /*28e0*/  IADD3 R40, P6, R83, R26, RZ ;  /* 0x0000001a53287210 */ /* 0x000fc40007fde0ff */
[----:B------:R-:W-:Y:S02]  /*28f0*/  ISETP.NE.U32.AND P1, PT, R34, RZ, PT ;  /* 0x000000ff2200720c */ /* 0x000fe40003f25070 */
[----:B------:R3:W-:Y:S01]  /*2900*/  LDGSTS.E [R59+0x800], [R30.64], P5 ;  /* 0x008000001e3b7fae */ /* 0x0007e2000a92184c */
[----:B-1----:R-:W-:Y:S01]  /*2910*/  SEL R32, RZ, 0x4, P3 ;  /* 0x00000004ff207807 */ /* 0x002fe20001800000 */
[----:B------:R-:W-:Y:S01]  /*2920*/  IMAD.X R41, R24, 0x1, R8, P6 ;  /* 0x0000000118297824 */ /* 0x000fe200030e0608 */
[----:B------:R-:W-:Y:S01]  /*2930*/  IADD3 R42, P3, R85, R26, RZ ;  /* 0x0000001a552a7210 */ /* 0x000fe20007f7e0ff */
[----:B------:R-:W-:Y:S01]  /*2940*/  IMAD.U32 R33, RZ, RZ, UR5 ;  /* 0x00000005ff217e24 */ /* 0x000fe2000f8e00ff */
[----:B------:R-:W-:Y:S02]  /*2950*/  ISETP.GE.AND P5, PT, R74, UR7, PT ;  /* 0x000000074a007c0c */ /* 0x000fe4000bfa6270 */
[----:B------:R-:W-:Y:S01]  /*2960*/  SEL R32, R32, RZ, !P0 ;  /* 0x000000ff20207207 */ /* 0x000fe20004000000 */
[----:B------:R-:W-:Y:S01]  /*2970*/  IMAD.X R43, R24, 0x1, R7, P3 ;  /* 0x00000001182b7824 */ /* 0x000fe200018e0607 */
[----:B--2---:R-:W-:-:S02]  /*2980*/  SEL R28, RZ, 0x4, P5 ;  /* 0x00000004ff1c7807 */ /* 0x004fc40002800000 */
[----:B------:R-:W-:Y:S02]  /*2990*/  ISETP.NE.U32.AND P2, PT, R35, RZ, PT ;  /* 0x000000ff2300720c */ /* 0x000fe40003f45070 */
[----:B------:R1:W-:Y:S01]  /*29a0*/  LDGSTS.E [R59+0xc00], [R42.64], P4 ;  /* 0x00c000002a3b7fae */ /* 0x0003e2000a12184c */
[----:B------:R-:W-:Y:S02]  /*29b0*/  IADD3 R34, P4, R81, R26, RZ ;  /* 0x0000001a51227210 */ /* 0x000fe40007f9e0ff */
[----:B------:R-:W-:Y:S01]  /*29c0*/  SEL R28, R28, RZ, !P0 ;  /* 0x000000ff1c1c7207 */ /* 0x000fe20004000000 */
[----:B------:R2:W-:Y:S01]  /*29d0*/  LDGSTS.E [R59+0x1000], [R40.64], P1 ;  /* 0x01000000283b7fae */ /* 0x0005e2000892184c */
[----:B------:R-:W-:Y:S01]  /*29e0*/  ISETP.GE.AND P6, PT, R72, UR7, PT ;  /* 0x0000000748007c0c */ /* 0x000fe2000bfc6270 */
[----:B------:R-:W-:Y:S01]  /*29f0*/  IMAD.X R35, R24, 0x1, R9, P4 ;  /* 0x0000000118237824 */ /* 0x000fe200020e0609 */
[----:B------:R-:W-:Y:S01]  /*2a00*/  ISETP.NE.U32.AND P3, PT, R32, RZ, PT ;  /* 0x000000ff2000720c */ /* 0x000fe20003f65070 */
[----:B------:R-:W-:Y:S01]  /*2a10*/  UIADD3 UR7, UR7, -0x20, URZ ;  /* 0xffffffe007077890 */ /* 0x000fe2000fffe03f */
[----:B------:R-:W-:-:S02]  /*2a20*/  ISETP.NE.U32.AND P1, PT, R28, RZ, PT ;  /* 0x000000ff1c00720c */ /* 0x000fc40003f25070 */
[-C--:B------:R-:W-:Y:S01]  /*2a30*/  IADD3 R32, P4, R79, R26.reuse, RZ ;  /* 0x0000001a4f207210 */ /* 0x080fe20007f9e0ff */
[----:B------:R4:W-:Y:S01]  /*2a40*/  LDGSTS.E [R59+0x1400], [R34.64], P2 ;  /* 0x01400000223b7fae */ /* 0x0009e2000912184c */
[----:B------:R-:W-:Y:S02]  /*2a50*/  SEL R29, RZ, 0x4, P6 ;  /* 0x00000004ff1d7807 */ /* 0x000fe40003000000 */
[-C--:B---3--:R-:W-:Y:S02]  /*2a60*/  IADD3 R30, P6, R77, R26.reuse, RZ ;  /* 0x0000001a4d1e7210 */ /* 0x088fe40007fde0ff */
[----:B------:R-:W-:Y:S01]  /*2a70*/  LEA R26, P5, R33, R26, 0x2 ;  /* 0x0000001a211a7211 */ /* 0x000fe200078a10ff */
[C---:B------:R-:W-:Y:S01]  /*2a80*/  IMAD.X R33, R24.reuse, 0x1, R10, P4 ;  /* 0x0000000118217824 */ /* 0x040fe200020e060a */
[----:B------:R-:W-:Y:S01]  /*2a90*/  SEL R29, R29, RZ, !P0 ;  /* 0x000000ff1d1d7207 */ /* 0x000fe20004000000 */
[----:B------:R-:W-:Y:S01]  /*2aa0*/  IMAD.X R31, R24, 0x1, R11, P6 ;  /* 0x00000001181f7824 */ /* 0x000fe200030e060b */
[----:B------:R-:W-:-:S02]  /*2ab0*/  IADD3 R28, P2, R75, R22, RZ ;  /* 0x000000164b1c7210 */ /* 0x000fc40007f5e0ff */
[----:B------:R-:W-:Y:S01]  /*2ac0*/  ISETP.NE.U32.AND P0, PT, R29, RZ, PT ;  /* 0x000000ff1d00720c */ /* 0x000fe20003f05070 */
[----:B------:R3:W-:Y:S01]  /*2ad0*/  LDGSTS.E [R59+0x1800], [R32.64], P3 ;  /* 0x01800000203b7fae */ /* 0x0007e2000992184c */
[----:B------:R-:W-:Y:S01]  /*2ae0*/  IADD3 R56, P3, R75, R20, RZ ;  /* 0x000000144b387210 */ /* 0x000fe20007f7e0ff */
[--C-:B------:R-:W-:Y:S01]  /*2af0*/  IMAD.X R29, R63, 0x1, R12.reuse, P2 ;  /* 0x000000013f1d7824 */ /* 0x100fe200010e060c */
[C---:B--2---:R-:W-:Y:S01]  /*2b00*/  IADD3 R40, P2, R75.reuse, R16, RZ ;  /* 0x000000104b287210 */ /* 0x044fe20007f5e0ff */
[----:B------:R2:W-:Y:S01]  /*2b10*/  LDGSTS.E [R59+0x1c00], [R30.64], P1 ;  /* 0x01c000001e3b7fae */ /* 0x0005e2000892184c */
[----:B-1----:R-:W-:Y:S01]  /*2b20*/  IADD3 R42, P1, R75, R18, RZ ;  /* 0x000000124b2a7210 */ /* 0x002fe20007f3e0ff */
[--C-:B------:R-:W-:Y:S01]  /*2b30*/  IMAD.X R57, R61, 0x1, R12.reuse, P3 ;  /* 0x000000013d397824 */ /* 0x100fe200018e060c */
[----:B------:R-:W-:Y:S01]  /*2b40*/  IADD3.X R24, R24, UR9, RZ, P5, !PT ;  /* 0x0000000918187c10 */ /* 0x000fe2000affe4ff */
[--C-:B------:R-:W-:Y:S01]  /*2b50*/  IMAD.X R41, R25, 0x1, R12.reuse, P2 ;  /* 0x0000000119297824 */ /* 0x100fe200010e060c */
[----:B------:R-:W0:Y:S01]  /*2b60*/  LDGDEPBAR ;  /* 0x00000000000079af */ /* 0x000e220000000000 */
[----:B------:R-:W-:Y:S01]  /*2b70*/  IMAD.X R43, R27, 0x1, R12, P1 ;  /* 0x000000011b2b7824 */ /* 0x000fe200008e060c */
[----:B----4-:R-:W-:-:S02]  /*2b80*/  IADD3 R34, P1, R75, R15, RZ ;  /* 0x0000000f4b227210 */ /* 0x010fc40007f3e0ff */
[C---:B---3--:R-:W-:Y:S01]  /*2b90*/  IADD3 R32, P2, R75.reuse, R14, RZ ;  /* 0x0000000e4b207210 */ /* 0x048fe20007f5e0ff */
[----:B------:R1:W-:Y:S01]  /*2ba0*/  LDGSTS.E [R95+0x4000], [R28.64], P0 ;  /* 0x040000001c5f7fae */ /* 0x0003e2000812184c */
[----:B--2---:R-:W-:Y:S01]  /*2bb0*/  IADD3 R30, P3, R75, R13, RZ ;  /* 0x0000000d4b1e7210 */ /* 0x004fe20007f7e0ff */
[--C-:B------:R-:W-:Y:S02]  /*2bc0*/  IMAD.X R35, R23, 0x1, R12.reuse, P1 ;  /* 0x0000000117237824 */ /* 0x100fe400008e060c */
[----:B------:R2:W-:Y:S01]  /*2bd0*/  LDGSTS.E [R95+0x4400], [R56.64], P0 ;  /* 0x04400000385f7fae */ /* 0x0005e2000812184c */
[--C-:B------:R-:W-:Y:S01]  /*2be0*/  IMAD.X R33, R21, 0x1, R12.reuse, P2 ;  /* 0x0000000115217824 */ /* 0x100fe200010e060c */
[----:B------:R-:W-:Y:S01]  /*2bf0*/  IADD3 R13, P6, R13, UR11, RZ ;  /* 0x0000000b0d0d7c10 */ /* 0x000fe2000ffde0ff */
[----:B------:R-:W-:Y:S01]  /*2c00*/  IMAD.X R31, R19, 0x1, R12, P3 ;  /* 0x00000001131f7824 */ /* 0x000fe200018e060c */
[----:B------:R2:W-:Y:S01]  /*2c10*/  LDGSTS.E [R95+0x4800], [R42.64], P0 ;  /* 0x048000002a5f7fae */ /* 0x0005e2000812184c */
[----:B------:R-:W-:-:S02]  /*2c20*/  IADD3 R16, P2, R16, UR11, RZ ;  /* 0x0000000b10107c10 */ /* 0x000fc4000ff5e0ff */
[----:B------:R-:W-:Y:S01]  /*2c30*/  IADD3.X R19, R19, UR10, RZ, P6, !PT ;  /* 0x0000000a13137c10 */ /* 0x000fe2000b7fe4ff */
[----:B------:R2:W-:Y:S01]  /*2c40*/  LDGSTS.E [R95+0x4c00], [R40.64], P0 ;  /* 0x04c00000285f7fae */ /* 0x0005e2000812184c */
[----:B-1----:R-:W-:Y:S02]  /*2c50*/  IADD3 R28, P1, R75, R3, RZ ;  /* 0x000000034b1c7210 */ /* 0x002fe40007f3e0ff */
[----:B------:R-:W-:Y:S01]  /*2c60*/  IADD3 R3, P4, R3, UR11, RZ ;  /* 0x0000000b03037c10 */ /* 0x000fe2000ff9e0ff */
[----:B------:R2:W-:Y:S01]  /*2c70*/  LDGSTS.E [R95+0x5000], [R34.64], P0 ;  /* 0x05000000225f7fae */ /* 0x0005e2000812184c */
[----:B------:R-:W-:Y:S01]  /*2c80*/  IADD3 R18, P3, R18, UR11, RZ ;  /* 0x0000000b12127c10 */ /* 0x000fe2000ff7e0ff */
[C---:B------:R-:W-:Y:S01]  /*2c90*/  IMAD.X R29, R17.reuse, 0x1, R12, P1 ;  /* 0x00000001111d7824 */ /* 0x040fe200008e060c */
[----:B------:R-:W-:Y:S01]  /*2ca0*/  IADD3.X R17, R17, UR10, RZ, P4, !PT ;  /* 0x0000000a11117c10 */ /* 0x000fe2000a7fe4ff */
[----:B------:R2:W-:Y:S01]  /*2cb0*/  LDGSTS.E [R95+0x5400], [R32.64], P0 ;  /* 0x05400000205f7fae */ /* 0x0005e2000812184c */
[----:B------:R-:W-:-:S02]  /*2cc0*/  IADD3 R15, P1, R15, UR11, RZ ;  /* 0x0000000b0f0f7c10 */ /* 0x000fc4000ff3e0ff */
[----:B------:R-:W-:Y:S01]  /*2cd0*/  IADD3 R20, P4, R20, UR11, RZ ;  /* 0x0000000b14147c10 */ /* 0x000fe2000ff9e0ff */
[----:B------:R2:W-:Y:S01]  /*2ce0*/  LDGSTS.E [R95+0x5800], [R30.64], P0 ;  /* 0x058000001e5f7fae */ /* 0x0005e2000812184c */
[----:B------:R-:W-:Y:S02]  /*2cf0*/  IADD3 R22, P6, R22, UR11, RZ ;  /* 0x0000000b16167c10 */ /* 0x000fe4000ffde0ff */
[----:B------:R-:W-:Y:S01]  /*2d00*/  IADD3.X R23, R23, UR10, RZ, P1, !PT ;  /* 0x0000000a17177c10 */ /* 0x000fe20008ffe4ff */
[----:B------:R2:W-:Y:S01]  /*2d10*/  LDGSTS.E [R95+0x5c00], [R28.64], P0 ;  /* 0x05c000001c5f7fae */ /* 0x0005e2000812184c */
[----:B------:R-:W-:Y:S02]  /*2d20*/  IADD3 R14, P0, R14, UR11, RZ ;  /* 0x0000000b0e0e7c10 */ /* 0x000fe4000ff1e0ff */
[----:B------:R-:W-:Y:S01]  /*2d30*/  IADD3.X R25, R25, UR10, RZ, P2, !PT ;  /* 0x0000000a19197c10 */ /* 0x000fe200097fe4ff */
[----:B------:R-:W0:Y:S01]  /*2d40*/  LDGDEPBAR ;  /* 0x00000000000079af */ /* 0x000e220000000000 */
[----:B------:R-:W-:-:S02]  /*2d50*/  IADD3.X R21, R21, UR10, RZ, P0, !PT ;  /* 0x0000000a15157c10 */ /* 0x000fc400087fe4ff */
[----:B------:R-:W-:Y:S02]  /*2d60*/  ISETP.NE.U32.AND P0, PT, R69, UR4, PT ;  /* 0x0000000445007c0c */ /* 0x000fe4000bf05070 */
[----:B------:R-:W-:Y:S02]  /*2d70*/  IADD3.X R27, R27, UR10, RZ, P3, !PT ;  /* 0x0000000a1b1b7c10 */ /* 0x000fe40009ffe4ff */
[----:B------:R-:W-:Y:S02]  /*2d80*/  IADD3.X R61, R61, UR10, RZ, P4, !PT ;  /* 0x0000000a3d3d7c10 */ /* 0x000fe4000a7fe4ff */
[----:B------:R-:W-:-:S07]  /*2d90*/  IADD3.X R63, R63, UR10, RZ, P6, !PT ;  /* 0x0000000a3f3f7c10 */ /* 0x000fce000b7fe4ff */
[----:B--2---:R-:W-:Y:S05]  /*2da0*/  @P0 BRA `(.L_x_2) ;  /* 0xfffff46000000947 */ /* 0x004fea000383ffff */
.L_x_1:
[----:B-1----:R-:W-:Y:S01]  /*2db0*/  SHF.R.S32.HI R4, RZ, 0x4, R60 ;  /* 0x00000004ff047819 */ /* 0x002fe2000001143c */
[----:B------:R-:W-:Y:S01]  /*2dc0*/  IMAD.SHL.U32 R5, R60, 0x10, RZ ;  /* 0x000000103c057824 */ /* 0x000fe200078e00ff */
[----:B------:R-:W-:-:S04]  /*2dd0*/  DEPBAR.LE SB0, 0x0 ;  /* 0x000080000000791a */ /* 0x000fc80000000000 */
[----:B------:R-:W-:Y:S01]  /*2de0*/  SGXT R4, R4, 0x1 ;  /* 0x000000010404781a */ /* 0x000fe20000000200 */
[C---:B------:R-:W-:Y:S01]  /*2df0*/  IMAD.SHL.U32 R3, R60.reuse, 0x40, RZ ;  /* 0x000000403c037824 */ /* 0x040fe200078e00ff */
[----:B------:R-:W-:Y:S01]  /*2e00*/  LOP3.LUT R5, R5, 0x30, RZ, 0xc0, !PT ;  /* 0x0000003005057812 */ /* 0x000fe200078ec0ff */
[----:B------:R-:W-:Y:S01]  /*2e10*/  IMAD.SHL.U32 R6, R60, 0x8, RZ ;  /* 0x000000083c067824 */ /* 0x000fe200078e00ff */
[----:B------:R-:W-:Y:S01]  /*2e20*/  LOP3.LUT R4, R4, 0x1040, RZ, 0xc0, !PT ;  /* 0x0000104004047812 */ /* 0x000fe200078ec0ff */
[----:B------:R-:W-:Y:S01]  /*2e30*/  IMAD.MOV.U32 R10, RZ, RZ, R45 ;  /* 0x000000ffff0a7224 */ /* 0x000fe200078e002d */
[----:B------:R-:W-:Y:S01]  /*2e40*/  SHF.R.S32.HI R7, RZ, 0x3, R60 ;  /* 0x00000003ff077819 */ /* 0x000fe2000001143c */
[----:B------:R-:W-:Y:S01]  /*2e50*/  IMAD.MOV.U32 R12, RZ, RZ, R53 ;  /* 0x000000ffff0c7224 */ /* 0x000fe200078e0035 */
[----:B------:R-:W-:Y:S01]  /*2e60*/  LOP3.LUT R4, R4, 0x40, R3, 0x78, !PT ;  /* 0x0000004004047812 */ /* 0x000fe200078e7803 */
[----:B------:R-:W-:Y:S01]  /*2e70*/  IMAD.MOV.U32 R14, RZ, RZ, R47 ;  /* 0x000000ffff0e7224 */ /* 0x000fe200078e002f */
[----:B------:R-:W-:Y:S01]  /*2e80*/  LOP3.LUT R8, R5, 0x380, R6, 0xf8, !PT ;  /* 0x0000038005087812 */ /* 0x000fe200078ef806 */
[----:B------:R-:W-:Y:S01]  /*2e90*/  IMAD.MOV.U32 R45, RZ, RZ, R48 ;  /* 0x000000ffff2d7224 */ /* 0x000fe200078e0030 */
[----:B------:R-:W-:Y:S01]  /*2ea0*/  LOP3.LUT R3, R60, 0x80, RZ, 0xc0, !PT ;  /* 0x000000803c037812 */ /* 0x000fe200078ec0ff */
[----:B------:R-:W-:Y:S01]  /*2eb0*/  IMAD.MOV.U32 R11, RZ, RZ, R49 ;  /* 0x000000ffff0b7224 */ /* 0x000fe200078e0031 */
[----:B------:R-:W-:Y:S01]  /*2ec0*/  SHF.R.S32.HI R5, RZ, 0x2, R60 ;  /* 0x00000002ff057819 */ /* 0x000fe2000001143c */
[----:B------:R-:W-:Y:S01]  /*2ed0*/  IMAD.MOV.U32 R16, RZ, RZ, R55 ;  /* 0x000000ffff107224 */ /* 0x000fe200078e0037 */
[----:B------:R-:W-:Y:S01]  /*2ee0*/  LOP3.LUT R73, R62, 0x38, R73, 0xf8, !PT ;  /* 0x000000383e497812 */ /* 0x000fe200078ef849 */
[----:B------:R-:W-:Y:S01]  /*2ef0*/  IMAD.MOV.U32 R53, RZ, RZ, R36 ;  /* 0x000000ffff357224 */ /* 0x000fe200078e0024 */
[----:B------:R-:W-:Y:S01]  /*2f00*/  SHF.R.U32.HI R6, RZ, 0x1, R3 ;  /* 0x00000001ff067819 */ /* 0x000fe20000011603 */
[----:B------:R-:W-:Y:S01]  /*2f10*/  IMAD.MOV.U32 R13, RZ, RZ, R37 ;  /* 0x000000ffff0d7224 */ /* 0x000fe200078e0025 */
[----:B------:R-:W-:Y:S01]  /*2f20*/  SGXT R3, R5, 0x1 ;  /* 0x000000010503781a */ /* 0x000fe20000000200 */
[----:B------:R-:W-:Y:S01]  /*2f30*/  IMAD.MOV.U32 R47, RZ, RZ, R50 ;  /* 0x000000ffff2f7224 */ /* 0x000fe200078e0032 */
[----:B------:R-:W-:Y:S01]  /*2f40*/  SGXT R5, R7, 0x1 ;  /* 0x000000010705781a */ /* 0x000fe20000000200 */
[----:B------:R-:W-:Y:S01]  /*2f50*/  IMAD.MOV.U32 R15, RZ, RZ, R51 ;  /* 0x000000ffff0f7224 */ /* 0x000fe200078e0033 */
[----:B------:R-:W-:Y:S01]  /*2f60*/  LOP3.LUT R73, R73, R4, RZ, 0xfc, !PT ;  /* 0x0000000449497212 */ /* 0x000fe200078efcff */
[----:B------:R-:W-:Y:S01]  /*2f70*/  IMAD.MOV.U32 R55, RZ, RZ, R38 ;  /* 0x000000ffff377224 */ /* 0x000fe200078e0026 */
[----:B------:R-:W-:Y:S01]  /*2f80*/  LOP3.LUT R3, R6, 0x1040, R3, 0x78, !PT ;  /* 0x0000104006037812 */ /* 0x000fe200078e7803 */
[----:B------:R-:W-:Y:S01]  /*2f90*/  IMAD.MOV.U32 R17, RZ, RZ, R39 ;  /* 0x000000ffff117224 */ /* 0x000fe200078e0027 */
[----:B------:R-:W-:-:S02]  /*2fa0*/  LOP3.LUT R8, R8, 0x2008, R5, 0xf8, !PT ;  /* 0x0000200808087812 */ /* 0x000fc400078ef805 */
[----:B------:R-:W-:Y:S01]  /*2fb0*/  LOP3.LUT R73, R73, 0x80, R60, 0xf8, !PT ;  /* 0x0000008049497812 */ /* 0x000fe200078ef83c */
[----:B------:R-:W-:Y:S01]  /*2fc0*/  BAR.SYNC.DEFER_BLOCKING 0x0 ;  /* 0x0000000000007b1d */ /* 0x000fe20000010000 */
[----:B------:R-:W-:Y:S01]  /*2fd0*/  LOP3.LUT R29, R8, R3, RZ, 0xfc, !PT ;  /* 0x00000003081d7212 */ /* 0x000fe200078efcff */
[----:B------:R-:W-:Y:S01]  /*2fe0*/  IMAD R8, R2, c[0x0][0x194], RZ ;  /* 0x0000650002087a24 */ /* 0x000fe200078e02ff */
[----:B------:R-:W-:Y:S02]  /*2ff0*/  LOP3.LUT R3, R73, 0x8, RZ, 0x3c, !PT ;  /* 0x0000000849037812 */ /* 0x000fe400078e3cff */
[----:B------:R-:W-:Y:S02]  /*3000*/  LOP3.LUT R34, R29, 0x8, RZ, 0x3c, !PT ;  /* 0x000000081d227812 */ /* 0x000fe400078e3cff */
[----:B------:R-:W-:Y:S02]  /*3010*/  LOP3.LUT R6, R0, R93, RZ, 0xfc, !PT ;  /* 0x0000005d00067212 */ /* 0x000fe400078efcff */
[----:B------:R-:W-:-:S02]  /*3020*/  ISETP.GE.AND P0, PT, R2, c[0x0][0x178], PT ;  /* 0x00005e0002007a0c */ /* 0x000fc40003f06270 */
[--C-:B------:R-:W-:Y:S01]  /*3030*/  LOP3.LUT R9, R0, 0x4, R93.reuse, 0xfe, !PT ;  /* 0x0000000400097812 */ /* 0x100fe200078efe5d */
[C---:B------:R-:W-:Y:S01]  /*3040*/  IMAD R26, R6.reuse, c[0x0][0x198], RZ ;  /* 0x00006600061a7a24 */ /* 0x040fe200078e02ff */
[----:B------:R-:W-:Y:S02]  /*3050*/  ISETP.LT.AND P2, PT, R6, c[0x0][0x17c], !P0 ;  /* 0x00005f0006007a0c */ /* 0x000fe40004741270 */
[C---:B------:R-:W-:Y:S02]  /*3060*/  LEA R41, P1, R8.reuse, c[0x0][0x170], 0x2 ;  /* 0x00005c0008297a11 */ /* 0x040fe400078210ff */
[----:B------:R-:W-:Y:S02]  /*3070*/  ISETP.LT.AND P4, PT, R9, c[0x0][0x17c], !P0 ;  /* 0x00005f0009007a0c */ /* 0x000fe40004781270 */
[----:B------:R-:W-:Y:S02]  /*3080*/  LEA.HI.X.SX32 R43, R8, c[0x0][0x174], 0x2, P1 ;  /* 0x00005d00082b7a11 */ /* 0x000fe400008f16ff */
[----:B------:R-:W-:-:S02]  /*3090*/  LOP3.LUT R19, R0, 0x34, R93, 0xfe, !PT ;  /* 0x0000003400137812 */ /* 0x000fc400078efe5d */
[C-C-:B------:R-:W-:Y:S01]  /*30a0*/  LOP3.LUT R18, R0.reuse, 0x30, R93.reuse, 0xfe, !PT ;  /* 0x0000003000127812 */ /* 0x140fe200078efe5d */
[----:B------:R-:W-:Y:S01]  /*30b0*/  STS.64 [R73], R44 ;  /* 0x0000002c49007388 */ /* 0x000fe20000000a00 */
[C-C-:B------:R-:W-:Y:S02]  /*30c0*/  LOP3.LUT R21, R0.reuse, 0x2c, R93.reuse, 0xfe, !PT ;  /* 0x0000002c00157812 */ /* 0x140fe400078efe5d */
[C-C-:B------:R-:W-:Y:S01]  /*30d0*/  LOP3.LUT R22, R0.reuse, 0x28, R93.reuse, 0xfe, !PT ;  /* 0x0000002800167812 */ /* 0x140fe200078efe5d */
[----:B------:R1:W-:Y:S01]  /*30e0*/  STS.64 [R73+0x200], R10 ;  /* 0x0002000a49007388 */ /* 0x0003e20000000a00 */
[C-C-:B------:R-:W-:Y:S02]  /*30f0*/  LOP3.LUT R23, R0.reuse, 0x24, R93.reuse, 0xfe, !PT ;  /* 0x0000002400177812 */ /* 0x140fe400078efe5d */
[C-C-:B------:R-:W-:Y:S01]  /*3100*/  LOP3.LUT R24, R0.reuse, 0x20, R93.reuse, 0xfe, !PT ;  /* 0x0000002000187812 */ /* 0x140fe200078efe5d */
[----:B------:R-:W-:Y:S01]  /*3110*/  STS.64 [R73+0x100], R52 ;  /* 0x0001003449007388 */ /* 0x000fe20000000a00 */
[----:B------:R-:W-:-:S02]  /*3120*/  LOP3.LUT R20, R0, 0x3c, R93, 0xfe, !PT ;  /* 0x0000003c00147812 */ /* 0x000fc400078efe5d */
[----:B------:R-:W-:Y:S01]  /*3130*/  LOP3.LUT R25, R0, 0x1c, R93, 0xfe, !PT ;  /* 0x0000001c00197812 */ /* 0x000fe200078efe5d */
[----:B------:R2:W-:Y:S01]  /*3140*/  STS.64 [R73+0x300], R12 ;  /* 0x0003000c49007388 */ /* 0x0005e20000000a00 */
[----:B------:R-:W-:-:S03]  /*3150*/  LEA R8, P1, R26, R41, 0x2 ;  /* 0x000000291a087211 */ /* 0x000fc600078210ff */
[----:B------:R-:W-:Y:S01]  /*3160*/  STS.64 [R3+0x2000], R46 ;  /* 0x0020002e03007388 */ /* 0x000fe20000000a00 */
[----:B-1----:R-:W-:-:S03]  /*3170*/  LOP3.LUT R11, R0, 0x38, R93, 0xfe, !PT ;  /* 0x00000038000b7812 */ /* 0x002fc600078efe5d */
[----:B------:R1:W-:Y:S04]  /*3180*/  STS.64 [R3+0x2200], R14 ;  /* 0x0022000e03007388 */ /* 0x0003e80000000a00 */
[----:B------:R-:W-:Y:S01]  /*3190*/  STS.64 [R3+0x2100], R54 ;  /* 0x0021003603007388 */ /* 0x000fe20000000a00 */
[----:B--2---:R-:W-:Y:S01]  /*31a0*/  IMAD R13, R9, c[0x0][0x198], RZ ;  /* 0x00006600090d7a24 */ /* 0x004fe200078e02ff */
[----:B------:R-:W-:Y:S02]  /*31b0*/  LOP3.LUT R12, R0, 0xc, R93, 0xfe, !PT ;  /* 0x0000000c000c7812 */ /* 0x000fe400078efe5d */
[----:B------:R2:W-:Y:S01]  /*31c0*/  STS.64 [R3+0x2300], R16 ;  /* 0x0023001003007388 */ /* 0x0005e20000000a00 */
[----:B------:R-:W-:-:S03]  /*31d0*/  LEA.HI.X.SX32 R9, R26, R43, 0x2, P1 ;  /* 0x0000002b1a097211 */ /* 0x000fc600008f16ff */
[----:B------:R-:W-:Y:S01]  /*31e0*/  BAR.SYNC.DEFER_BLOCKING 0x0 ;  /* 0x0000000000007b1d */ /* 0x000fe20000010000 */
[--C-:B-1----:R-:W-:Y:S01]  /*31f0*/  LOP3.LUT R15, R0, 0x10, R93.reuse, 0xfe, !PT ;  /* 0x00000010000f7812 */ /* 0x102fe200078efe5d */
[----:B------:R-:W-:Y:S01]  /*3200*/  IMAD R27, R12, c[0x0][0x198], RZ ;  /* 0x000066000c1b7a24 */ /* 0x000fe200078e02ff */
[----:B------:R-:W-:Y:S02]  /*3210*/  LEA R10, P5, R13, R41, 0x2 ;  /* 0x000000290d0a7211 */ /* 0x000fe400078a10ff */
[----:B------:R-:W-:Y:S01]  /*3220*/  ISETP.LT.AND P1, PT, R11, c[0x0][0x17c], !P0 ;  /* 0x00005f000b007a0c */ /* 0x000fe20004721270 */
[----:B------:R-:W-:Y:S01]  /*3230*/  IMAD R28, R15, c[0x0][0x198], RZ ;  /* 0x000066000f1c7a24 */ /* 0x000fe200078e02ff */
[----:B------:R-:W-:Y:S02]  /*3240*/  LEA.HI.X.SX32 R11, R13, R43, 0x2, P5 ;  /* 0x0000002b0d0b7211 */ /* 0x000fe400028f16ff */
[C-C-:B--2---:R-:W-:Y:S02]  /*3250*/  LOP3.LUT R17, R0.reuse, 0x18, R93.reuse, 0xfe, !PT ;  /* 0x0000001800117812 */ /* 0x144fe400078efe5d */
[----:B------:R-:W-:-:S02]  /*3260*/  LOP3.LUT R16, R0, 0x14, R93, 0xfe, !PT ;  /* 0x0000001400107812 */ /* 0x000fc400078efe5d */
[----:B------:R-:W-:Y:S02]  /*3270*/  LOP3.LUT R0, R0, 0x8, R93, 0xfe, !PT ;  /* 0x0000000800007812 */ /* 0x000fe400078efe5d */
[----:B------:R-:W-:Y:S02]  /*3280*/  LEA R14, P5, R27, R41, 0x2 ;  /* 0x000000291b0e7211 */ /* 0x000fe400078a10ff */
[C---:B------:R-:W-:Y:S01]  /*3290*/  ISETP.LT.AND P3, PT, R0.reuse, c[0x0][0x17c], !P0 ;  /* 0x00005f0000007a0c */ /* 0x040fe20004761270 */
[----:B------:R-:W-:Y:S01]  /*32a0*/  IMAD R0, R0, c[0x0][0x198], RZ ;  /* 0x0000660000007a24 */ /* 0x000fe200078e02ff */
[----:B------:R-:W1:Y:S04]  /*32b0*/  LDS.64 R30, [R29] ;  /* 0x000000001d1e7984 */ /* 0x000e680000000a00 */
[----:B------:R-:W2:Y:S04]  /*32c0*/  LDS.64 R36, [R34] ;  /* 0x0000000022247984 */ /* 0x000ea80000000a00 */
[----:B------:R-:W3:Y:S04]  /*32d0*/  LDS.64 R2, [R29+0x400] ;  /* 0x000400001d027984 */ /* 0x000ee80000000a00 */
[----:B------:R-:W4:Y:S04]  /*32e0*/  LDS.64 R4, [R34+0x400] ;  /* 0x0004000022047984 */ /* 0x000f280000000a00 */
[----:B------:R-:W5:Y:S04]  /*32f0*/  LDS.64 R6, [R29+0x800] ;  /* 0x000800001d067984 */ /* 0x000f680000000a00 */
[----:B------:R-:W5:Y:S04]  /*3300*/  LDS.64 R38, [R34+0x800] ;  /* 0x0008000022267984 */ /* 0x000f680000000a00 */
[----:B------:R-:W5:Y:S04]  /*3310*/  LDS.64 R32, [R29+0xc00] ;  /* 0x000c00001d207984 */ /* 0x000f680000000a00 */
[----:B------:R-:W5:Y:S04]  /*3320*/  LDS.64 R34, [R34+0xc00] ;  /* 0x000c000022227984 */ /* 0x000f680000000a00 */
[----:B-1----:R1:W-:Y:S01]  /*3330*/  @P2 STG.E [R8.64], R30 ;  /* 0x0000001e08002986 */ /* 0x0023e2000c10190c */
[----:B------:R-:W-:-:S02]  /*3340*/  ISETP.LT.AND P2, PT, R12, c[0x0][0x17c], !P0 ;  /* 0x00005f000c007a0c */ /* 0x000fc40004741270 */
[C---:B------:R-:W-:Y:S01]  /*3350*/  LEA R12, P6, R0.reuse, R41, 0x2 ;  /* 0x00000029000c7211 */ /* 0x040fe200078c10ff */
[----:B--2---:R2:W-:Y:S01]  /*3360*/  @P4 STG.E [R10.64], R36 ;  /* 0x000000240a004986 */ /* 0x0045e2000c10190c */
[----:B------:R-:W-:Y:S02]  /*3370*/  ISETP.LT.AND P4, PT, R15, c[0x0][0x17c], !P0 ;  /* 0x00005f000f007a0c */ /* 0x000fe40004781270 */
[-C--:B------:R-:W-:Y:S01]  /*3380*/  LEA.HI.X.SX32 R13, R0, R43.reuse, 0x2, P6 ;  /* 0x0000002b000d7211 */ /* 0x080fe200030f16ff */
[----:B------:R-:W-:Y:S01]  /*3390*/  IMAD R0, R16, c[0x0][0x198], RZ ;  /* 0x0000660010007a24 */ /* 0x000fe200078e02ff */
[----:B------:R-:W-:Y:S01]  /*33a0*/  LEA.HI.X.SX32 R15, R27, R43, 0x2, P5 ;  /* 0x0000002b1b0f7211 */ /* 0x000fe200028f16ff */
[----:B------:R-:W-:Y:S01]  /*33b0*/  IMAD.MOV.U32 R27, RZ, RZ, c[0x0][0x198] ;  /* 0x00006600ff1b7624 */ /* 0x000fe200078e00ff */
[----:B-1----:R-:W-:Y:S01]  /*33c0*/  LEA R8, P6, R28, R41, 0x2 ;  /* 0x000000291c087211 */ /* 0x002fe200078c10ff */
[----:B---3--:R1:W-:Y:S01]  /*33d0*/  @P3 STG.E [R12.64], R2 ;  /* 0x000000020c003986 */ /* 0x0083e2000c10190c */
[----:B------:R-:W-:Y:S01]  /*33e0*/  ISETP.LT.AND P3, PT, R16, c[0x0][0x17c], !P0 ;  /* 0x00005f0010007a0c */ /* 0x000fe20004761270 */
[----:B------:R-:W-:Y:S01]  /*33f0*/  IMAD R26, R27, 0x20, R26 ;  /* 0x000000201b1a7824 */ /* 0x000fe200078e021a */
[----:B------:R-:W-:Y:S01]  /*3400*/  LEA.HI.X.SX32 R9, R28, R43, 0x2, P6 ;  /* 0x0000002b1c097211 */ /* 0x000fe200030f16ff */
[----:B----4-:R-:W-:Y:S01]  /*3410*/  @P2 STG.E [R14.64], R4 ;  /* 0x000000040e002986 */ /* 0x010fe2000c10190c */
[C---:B------:R-:W-:Y:S01]  /*3420*/  LEA R16, P5, R0.reuse, R41, 0x2 ;  /* 0x0000002900107211 */ /* 0x040fe200078a10ff */
[C---:B--2---:R-:W-:Y:S01]  /*3430*/  IMAD R11, R17.reuse, c[0x0][0x198], RZ ;  /* 0x00006600110b7a24 */ /* 0x044fe200078e02ff */
[----:B------:R-:W-:Y:S01]  /*3440*/  ISETP.LT.AND P2, PT, R17, c[0x0][0x17c], !P0 ;  /* 0x00005f0011007a0c */ /* 0x000fe20004741270 */
[----:B-----5:R2:W-:Y:S01]  /*3450*/  @P4 STG.E [R8.64], R6 ;  /* 0x0000000608004986 */ /* 0x0205e2000c10190c */
[C---:B------:R-:W-:Y:S01]  /*3460*/  ISETP.LT.AND P4, PT, R25.reuse, c[0x0][0x17c], !P0 ;  /* 0x00005f0019007a0c */ /* 0x040fe20004781270 */
[----:B------:R-:W-:Y:S01]  /*3470*/  IMAD R25, R25, c[0x0][0x198], RZ ;  /* 0x0000660019197a24 */ /* 0x000fe200078e02ff */
[----:B------:R-:W-:Y:S01]  /*3480*/  LEA.HI.X.SX32 R17, R0, R43, 0x2, P5 ;  /* 0x0000002b00117211 */ /* 0x000fe200028f16ff */
[----:B------:R-:W-:Y:S01]  /*3490*/  IMAD R0, R27, 0x4, R26 ;  /* 0x000000041b007824 */ /* 0x000fe200078e021a */
[----:B------:R-:W-:-:S02]  /*34a0*/  LEA R10, P5, R11, R41, 0x2 ;  /* 0x000000290b0a7211 */ /* 0x000fc400078a10ff */
[----:B-1----:R-:W-:Y:S01]  /*34b0*/  LEA R12, P6, R25, R41, 0x2 ;  /* 0x00000029190c7211 */ /* 0x002fe200078c10ff */
[----:B------:R-:W-:Y:S01]  /*34c0*/  @P3 STG.E [R16.64], R38 ;  /* 0x0000002610003986 */ /* 0x000fe2000c10190c */
[-C--:B------:R-:W-:Y:S01]  /*34d0*/  LEA.HI.X.SX32 R11, R11, R43.reuse, 0x2, P5 ;  /* 0x0000002b0b0b7211 */ /* 0x080fe200028f16ff */
[----:B------:R-:W-:Y:S01]  /*34e0*/  IMAD R2, R27, 0x4, R0 ;  /* 0x000000041b027824 */ /* 0x000fe200078e0200 */
[----:B------:R-:W-:Y:S02]  /*34f0*/  LEA.HI.X.SX32 R13, R25, R43, 0x2, P6 ;  /* 0x0000002b190d7211 */ /* 0x000fe400030f16ff */
[----:B------:R-:W-:Y:S01]  /*3500*/  ISETP.LT.AND P5, PT, R24, c[0x0][0x17c], !P0 ;  /* 0x00005f0018007a0c */ /* 0x000fe200047a1270 */
[----:B------:R1:W-:Y:S01]  /*3510*/  @P2 STG.E [R10.64], R32 ;  /* 0x000000200a002986 */ /* 0x0003e2000c10190c */
[C---:B--2---:R-:W-:Y:S01]  /*3520*/  LEA R8, P6, R26.reuse, R41, 0x2 ;  /* 0x000000291a087211 */ /* 0x044fe200078c10ff */
[----:B------:R-:W-:Y:S01]  /*3530*/  IMAD R4, R27, 0x4, R2 ;  /* 0x000000041b047824 */ /* 0x000fe200078e0202 */
[----:B------:R-:W-:Y:S01]  /*3540*/  ISETP.LT.AND P2, PT, R23, c[0x0][0x17c], !P0 ;  /* 0x00005f0017007a0c */ /* 0x000fe20004741270 */
[----:B------:R2:W-:Y:S01]  /*3550*/  @P4 STG.E [R12.64], R34 ;  /* 0x000000220c004986 */ /* 0x0005e2000c10190c */
[----:B------:R-:W-:-:S02]  /*3560*/  LEA.HI.X.SX32 R9, R26, R43, 0x2, P6 ;  /* 0x0000002b1a097211 */ /* 0x000fc400030f16ff */
[C---:B------:R-:W-:Y:S02]  /*3570*/  LEA R14, P6, R0.reuse, R41, 0x2 ;  /* 0x00000029000e7211 */ /* 0x040fe400078c10ff */
[----:B------:R-:W-:Y:S02]  /*3580*/  ISETP.LT.AND P4, PT, R21, c[0x0][0x17c], !P0 ;  /* 0x00005f0015007a0c */ /* 0x000fe40004781270 */
[----:B------:R-:W-:Y:S01]  /*3590*/  LEA.HI.X.SX32 R15, R0, R43, 0x2, P6 ;  /* 0x0000002b000f7211 */ /* 0x000fe200030f16ff */
[C---:B------:R-:W-:Y:S01]  /*35a0*/  IMAD R0, R27.reuse, 0x4, R4 ;  /* 0x000000041b007824 */ /* 0x040fe200078e0204 */
[----:B------:R3:W-:Y:S01]  /*35b0*/  @P5 STG.E [R8.64], R31 ;  /* 0x0000001f08005986 */ /* 0x0007e2000c10190c */
[-C--:B-1----:R-:W-:Y:S02]  /*35c0*/  LEA R10, P6, R2, R41.reuse, 0x2 ;  /* 0x00000029020a7211 */ /* 0x082fe400078c10ff */
[----:B------:R-:W-:Y:S01]  /*35d0*/  IMAD R6, R27, 0x4, R0 ;  /* 0x000000041b067824 */ /* 0x000fe200078e0200 */
[----:B------:R1:W-:Y:S01]  /*35e0*/  @P2 STG.E [R14.64], R37 ;  /* 0x000000250e002986 */ /* 0x0003e2000c10190c */
[----:B--2---:R-:W-:-:S02]  /*35f0*/  LEA R12, P2, R4, R41, 0x2 ;  /* 0x00000029040c7211 */ /* 0x004fc400078410ff */
[----:B------:R-:W-:Y:S02]  /*3600*/  ISETP.LT.AND P5, PT, R22, c[0x0][0x17c], !P0 ;  /* 0x00005f0016007a0c */ /* 0x000fe400047a1270 */
[----:B------:R-:W-:Y:S02]  /*3610*/  LEA.HI.X.SX32 R13, R4, R43, 0x2, P2 ;  /* 0x0000002b040d7211 */ /* 0x000fe400010f16ff */
[----:B------:R-:W-:Y:S02]  /*3620*/  ISETP.LT.AND P3, PT, R18, c[0x0][0x17c], !P0 ;  /* 0x00005f0012007a0c */ /* 0x000fe40004761270 */
[----:B---3--:R-:W-:Y:S02]  /*3630*/  LEA R8, P2, R6, R41, 0x2 ;  /* 0x0000002906087211 */ /* 0x008fe400078410ff */
[-C--:B------:R-:W-:Y:S01]  /*3640*/  LEA.HI.X.SX32 R11, R2, R43.reuse, 0x2, P6 ;  /* 0x0000002b020b7211 */ /* 0x080fe200030f16ff */
[----:B------:R-:W-:Y:S01]  /*3650*/  IMAD R2, R27, 0x4, R6 ;  /* 0x000000041b027824 */ /* 0x000fe200078e0206 */
[----:B------:R-:W-:-:S02]  /*3660*/  LEA.HI.X.SX32 R9, R6, R43, 0x2, P2 ;  /* 0x0000002b06097211 */ /* 0x000fc400010f16ff */
[----:B------:R-:W-:Y:S01]  /*3670*/  LEA R16, P6, R0, R41, 0x2 ;  /* 0x0000002900107211 */ /* 0x000fe200078c10ff */
[----:B------:R2:W-:Y:S01]  /*3680*/  @P5 STG.E [R10.64], R3 ;  /* 0x000000030a005986 */ /* 0x0005e2000c10190c */
[----:B------:R-:W-:Y:S02]  /*3690*/  ISETP.LT.AND P2, PT, R19, c[0x0][0x17c], !P0 ;  /* 0x00005f0013007a0c */ /* 0x000fe40004741270 */
[----:B------:R-:W-:Y:S01]  /*36a0*/  ISETP.LT.AND P0, PT, R20, c[0x0][0x17c], !P0 ;  /* 0x00005f0014007a0c */ /* 0x000fe20004701270 */
[----:B------:R2:W-:Y:S01]  /*36b0*/  @P4 STG.E [R12.64], R5 ;  /* 0x000000050c004986 */ /* 0x0005e2000c10190c */
[----:B------:R-:W-:Y:S01]  /*36c0*/  LEA.HI.X.SX32 R17, R0, R43, 0x2, P6 ;  /* 0x0000002b00117211 */ /* 0x000fe200030f16ff */
[----:B------:R-:W-:Y:S01]  /*36d0*/  IMAD R0, R27, 0x4, R2 ;  /* 0x000000041b007824 */ /* 0x000fe200078e0202 */
[----:B------:R-:W-:-:S03]  /*36e0*/  LEA R18, P6, R2, R41, 0x2 ;  /* 0x0000002902127211 */ /* 0x000fc600078c10ff */
[----:B------:R2:W-:Y:S01]  /*36f0*/  @P3 STG.E [R16.64], R7 ;  /* 0x0000000710003986 */ /* 0x0005e2000c10190c */
[----:B------:R-:W-:Y:S02]  /*3700*/  LEA.HI.X.SX32 R19, R2, R43, 0x2, P6 ;  /* 0x0000002b02137211 */ /* 0x000fe400030f16ff */
[C---:B-1----:R-:W-:Y:S01]  /*3710*/  LEA R14, P6, R0.reuse, R41, 0x2 ;  /* 0x00000029000e7211 */ /* 0x042fe200078c10ff */
[----:B------:R2:W-:Y:S03]  /*3720*/  @P2 STG.E [R8.64], R39 ;  /* 0x0000002708002986 */ /* 0x0005e6000c10190c */
[----:B------:R-:W-:Y:S01]  /*3730*/  LEA.HI.X.SX32 R15, R0, R43, 0x2, P6 ;  /* 0x0000002b000f7211 */ /* 0x000fe200030f16ff */
[----:B------:R2:W-:Y:S01]  /*3740*/  @P1 STG.E [R18.64], R33 ;  /* 0x0000002112001986 */ /* 0x0005e2000c10190c */
[----:B------:R-:W-:Y:S07]  /*3750*/  @!P0 EXIT ;  /* 0x000000000000894d */ /* 0x000fee0003800000 */
[----:B------:R-:W-:Y:S01]  /*3760*/  STG.E [R14.64], R35 ;  /* 0x000000230e007986 */ /* 0x000fe2000c10190c */
[----:B------:R-:W-:Y:S05]  /*3770*/  EXIT ;  /* 0x000000000000794d */ /* 0x000fea0003800000 */
.L_x_3:
[----:B------:R-:W-:-:S00]  /*3780*/  BRA `(.L_x_3) ;  /* 0xfffffff000007947 */ /* 0x000fc0000383ffff */
[----:B------:R-:W-:-:S00]  /*3790*/  NOP ;  /* 0x0000000000007918 */ /* 0x000fc00000000000 */
        /* <DEDUP_REMOVED lines=14> */
.L_x_4:


//--------------------- .nv.shared.matmul_kernel  --------------------------
	.section	.nv.shared.matmul_kernel,"aw",@nobits
	.sectionflags	@""
	.align	16
